//
// Generated by NVIDIA NVVM Compiler
//
// Compiler Build ID: CL-34841621
// Cuda compilation tools, release 12.6, V12.6.77
// Based on NVVM 7.0.1
//

.version 8.5
.target sm_52
.address_size 64

	// .globl	compute_energies
// _ZZ16compute_energiesE2sQ has been demoted

.visible .entry compute_energies(
	.param .u64 compute_energies_param_0,
	.param .u32 compute_energies_param_1,
	.param .u32 compute_energies_param_2,
	.param .u64 compute_energies_param_3,
	.param .u64 compute_energies_param_4,
	.param .u64 compute_energies_param_5
)
{
	.reg .pred 	%p<29>;
	.reg .f32 	%f<41>;
	.reg .b32 	%r<118>;
	.reg .b64 	%rd<108>;
	// demoted variable
	.shared .align 4 .b8 _ZZ16compute_energiesE2sQ[16384];

	ld.param.u64 	%rd34, [compute_energies_param_0];
	ld.param.u32 	%r32, [compute_energies_param_1];
	ld.param.u32 	%r33, [compute_energies_param_2];
	ld.param.u64 	%rd31, [compute_energies_param_3];
	ld.param.u64 	%rd32, [compute_energies_param_4];
	ld.param.u64 	%rd33, [compute_energies_param_5];
	cvta.to.global.u64 	%rd1, %rd34;
	cvta.to.global.u64 	%rd2, %rd31;
	cvta.to.global.u64 	%rd3, %rd32;
	mov.u32 	%r1, %ntid.x;
	mov.u32 	%r34, %ctaid.x;
	mov.u32 	%r112, %tid.x;
	mad.lo.s32 	%r3, %r1, %r34, %r112;
	mov.u32 	%r35, %nctaid.x;
	mul.lo.s32 	%r4, %r1, %r35;
	mov.u32 	%r36, 1;
	shl.b32 	%r5, %r36, %r33;
	cvt.s64.s32 	%rd4, %r5;
	mul.lo.s32 	%r6, %r32, %r32;
	setp.ge.s32 	%p1, %r112, %r6;
	@%p1 bra 	$L__BB0_6;

	not.b32 	%r37, %r112;
	add.s32 	%r38, %r6, %r37;
	div.u32 	%r7, %r38, %r1;
	add.s32 	%r39, %r7, 1;
	and.b32  	%r111, %r39, 3;
	setp.eq.s32 	%p2, %r111, 0;
	@%p2 bra 	$L__BB0_4;

	mov.u32 	%r112, %tid.x;

$L__BB0_3:
	.pragma "nounroll";
	div.s32 	%r40, %r112, %r32;
	mul.lo.s32 	%r41, %r40, %r32;
	sub.s32 	%r42, %r112, %r41;
	mad.lo.s32 	%r43, %r40, %r32, %r42;
	mul.wide.s32 	%rd35, %r43, 4;
	add.s64 	%rd36, %rd1, %rd35;
	ld.global.f32 	%f11, [%rd36];
	shl.b32 	%r44, %r40, 8;
	mov.u32 	%r45, _ZZ16compute_energiesE2sQ;
	add.s32 	%r46, %r45, %r44;
	shl.b32 	%r47, %r42, 2;
	add.s32 	%r48, %r46, %r47;
	st.shared.f32 	[%r48], %f11;
	add.s32 	%r112, %r112, %r1;
	add.s32 	%r111, %r111, -1;
	setp.ne.s32 	%p3, %r111, 0;
	@%p3 bra 	$L__BB0_3;

$L__BB0_4:
	setp.lt.u32 	%p4, %r7, 3;
	@%p4 bra 	$L__BB0_6;

$L__BB0_5:
	div.s32 	%r49, %r112, %r32;
	mul.lo.s32 	%r50, %r49, %r32;
	sub.s32 	%r51, %r112, %r50;
	mad.lo.s32 	%r52, %r49, %r32, %r51;
	mul.wide.s32 	%rd37, %r52, 4;
	add.s64 	%rd38, %rd1, %rd37;
	ld.global.f32 	%f12, [%rd38];
	shl.b32 	%r53, %r49, 8;
	mov.u32 	%r54, _ZZ16compute_energiesE2sQ;
	add.s32 	%r55, %r54, %r53;
	shl.b32 	%r56, %r51, 2;
	add.s32 	%r57, %r55, %r56;
	st.shared.f32 	[%r57], %f12;
	add.s32 	%r58, %r112, %r1;
	div.s32 	%r59, %r58, %r32;
	mul.lo.s32 	%r60, %r59, %r32;
	sub.s32 	%r61, %r58, %r60;
	mad.lo.s32 	%r62, %r59, %r32, %r61;
	mul.wide.s32 	%rd39, %r62, 4;
	add.s64 	%rd40, %rd1, %rd39;
	ld.global.f32 	%f13, [%rd40];
	shl.b32 	%r63, %r61, 2;
	shl.b32 	%r64, %r59, 8;
	add.s32 	%r65, %r54, %r64;
	add.s32 	%r66, %r65, %r63;
	st.shared.f32 	[%r66], %f13;
	add.s32 	%r67, %r58, %r1;
	div.s32 	%r68, %r67, %r32;
	mul.lo.s32 	%r69, %r68, %r32;
	sub.s32 	%r70, %r67, %r69;
	mad.lo.s32 	%r71, %r68, %r32, %r70;
	mul.wide.s32 	%rd41, %r71, 4;
	add.s64 	%rd42, %rd1, %rd41;
	ld.global.f32 	%f14, [%rd42];
	shl.b32 	%r72, %r70, 2;
	shl.b32 	%r73, %r68, 8;
	add.s32 	%r74, %r54, %r73;
	add.s32 	%r75, %r74, %r72;
	st.shared.f32 	[%r75], %f14;
	add.s32 	%r76, %r67, %r1;
	div.s32 	%r77, %r76, %r32;
	mul.lo.s32 	%r78, %r77, %r32;
	sub.s32 	%r79, %r76, %r78;
	mad.lo.s32 	%r80, %r77, %r32, %r79;
	mul.wide.s32 	%rd43, %r80, 4;
	add.s64 	%rd44, %rd1, %rd43;
	ld.global.f32 	%f15, [%rd44];
	shl.b32 	%r81, %r79, 2;
	shl.b32 	%r82, %r77, 8;
	add.s32 	%r83, %r54, %r82;
	add.s32 	%r84, %r83, %r81;
	st.shared.f32 	[%r84], %f15;
	add.s32 	%r112, %r76, %r1;
	setp.lt.s32 	%p5, %r112, %r6;
	@%p5 bra 	$L__BB0_5;

$L__BB0_6:
	cvt.u32.u64 	%r85, %rd4;
	bar.sync 	0;
	setp.ge.s32 	%p6, %r3, %r85;
	@%p6 bra 	$L__BB0_28;

	cvt.s64.s32 	%rd103, %r3;
	mul.lo.s64 	%rd6, %rd4, %rd33;
	cvt.s64.s32 	%rd7, %r4;
	setp.gt.s32 	%p7, %r32, 0;
	@%p7 bra 	$L__BB0_16;
	bra.uni 	$L__BB0_8;

$L__BB0_16:
	mov.u32 	%r92, 1;
	shl.b32 	%r93, %r92, %r33;
	cvt.s64.s32 	%rd69, %r93;
	mul.lo.s64 	%rd70, %rd69, %rd33;
	add.s64 	%rd29, %rd103, %rd70;
	mov.f32 	%f40, 0f00000000;
	mov.u32 	%r114, 0;

$L__BB0_17:
	mov.u64 	%rd71, 1;
	shl.b64 	%rd72, %rd71, %r114;
	and.b64  	%rd73, %rd72, %rd29;
	setp.eq.s64 	%p13, %rd73, 0;
	@%p13 bra 	$L__BB0_26;

	shl.b32 	%r94, %r114, 8;
	mov.u32 	%r95, _ZZ16compute_energiesE2sQ;
	add.s32 	%r96, %r95, %r94;
	shl.b32 	%r97, %r114, 2;
	add.s32 	%r19, %r96, %r97;
	ld.shared.f32 	%f17, [%r19];
	add.f32 	%f40, %f40, %f17;
	add.s32 	%r115, %r114, 1;
	setp.ge.s32 	%p14, %r115, %r32;
	@%p14 bra 	$L__BB0_26;

	not.b32 	%r98, %r114;
	add.s32 	%r99, %r98, %r32;
	and.b32  	%r21, %r99, 3;
	setp.eq.s32 	%p15, %r21, 0;
	@%p15 bra 	$L__BB0_23;

	mov.u64 	%rd74, 1;
	shl.b64 	%rd75, %rd74, %r115;
	and.b64  	%rd76, %rd75, %rd29;
	setp.ne.s64 	%p16, %rd76, 0;
	selp.f32 	%f19, 0f3F800000, 0f00000000, %p16;
	ld.shared.f32 	%f20, [%r19+4];
	fma.rn.f32 	%f40, %f20, %f19, %f40;
	add.s32 	%r115, %r114, 2;
	setp.eq.s32 	%p17, %r21, 1;
	@%p17 bra 	$L__BB0_23;

	shl.b64 	%rd78, %rd74, %r115;
	and.b64  	%rd79, %rd78, %rd29;
	setp.ne.s64 	%p18, %rd79, 0;
	selp.f32 	%f21, 0f3F800000, 0f00000000, %p18;
	ld.shared.f32 	%f22, [%r19+8];
	fma.rn.f32 	%f40, %f22, %f21, %f40;
	add.s32 	%r115, %r114, 3;
	setp.eq.s32 	%p19, %r21, 2;
	@%p19 bra 	$L__BB0_23;

	mov.u64 	%rd80, 1;
	shl.b64 	%rd81, %rd80, %r115;
	and.b64  	%rd82, %rd81, %rd29;
	setp.ne.s64 	%p20, %rd82, 0;
	selp.f32 	%f23, 0f3F800000, 0f00000000, %p20;
	ld.shared.f32 	%f24, [%r19+12];
	fma.rn.f32 	%f40, %f24, %f23, %f40;
	add.s32 	%r115, %r114, 4;

$L__BB0_23:
	add.s32 	%r100, %r32, -2;
	sub.s32 	%r101, %r100, %r114;
	setp.lt.u32 	%p21, %r101, 3;
	@%p21 bra 	$L__BB0_26;

	shl.b32 	%r102, %r114, 6;
	add.s32 	%r103, %r115, %r102;
	shl.b32 	%r104, %r103, 2;
	add.s32 	%r106, %r95, %r104;
	add.s32 	%r116, %r106, 8;

$L__BB0_25:
	mov.u64 	%rd83, 1;
	shl.b64 	%rd84, %rd83, %r115;
	and.b64  	%rd85, %rd84, %rd29;
	setp.ne.s64 	%p22, %rd85, 0;
	selp.f32 	%f25, 0f3F800000, 0f00000000, %p22;
	ld.shared.f32 	%f26, [%r116+-8];
	fma.rn.f32 	%f27, %f26, %f25, %f40;
	add.s32 	%r107, %r115, 1;
	shl.b64 	%rd86, %rd83, %r107;
	and.b64  	%rd87, %rd86, %rd29;
	setp.ne.s64 	%p23, %rd87, 0;
	selp.f32 	%f28, 0f3F800000, 0f00000000, %p23;
	ld.shared.f32 	%f29, [%r116+-4];
	fma.rn.f32 	%f30, %f29, %f28, %f27;
	add.s32 	%r108, %r115, 2;
	shl.b64 	%rd88, %rd83, %r108;
	and.b64  	%rd89, %rd88, %rd29;
	setp.ne.s64 	%p24, %rd89, 0;
	selp.f32 	%f31, 0f3F800000, 0f00000000, %p24;
	ld.shared.f32 	%f32, [%r116];
	fma.rn.f32 	%f33, %f32, %f31, %f30;
	add.s32 	%r109, %r115, 3;
	shl.b64 	%rd90, %rd83, %r109;
	and.b64  	%rd91, %rd90, %rd29;
	setp.ne.s64 	%p25, %rd91, 0;
	selp.f32 	%f34, 0f3F800000, 0f00000000, %p25;
	ld.shared.f32 	%f35, [%r116+4];
	fma.rn.f32 	%f40, %f35, %f34, %f33;
	add.s32 	%r116, %r116, 16;
	add.s32 	%r115, %r115, 4;
	setp.lt.s32 	%p26, %r115, %r32;
	@%p26 bra 	$L__BB0_25;

$L__BB0_26:
	add.s32 	%r114, %r114, 1;
	setp.lt.s32 	%p27, %r114, %r32;
	@%p27 bra 	$L__BB0_17;

	shl.b64 	%rd93, %rd103, 3;
	add.s64 	%rd94, %rd3, %rd93;
	st.global.u64 	[%rd94], %rd29;
	shl.b64 	%rd96, %rd103, 2;
	add.s64 	%rd97, %rd2, %rd96;
	st.global.f32 	[%rd97], %f40;
	add.s64 	%rd103, %rd103, %rd7;
	setp.lt.s64 	%p28, %rd103, %rd4;
	@%p28 bra 	$L__BB0_16;
	bra.uni 	$L__BB0_28;

$L__BB0_8:
	not.b64 	%rd45, %rd103;
	add.s64 	%rd8, %rd45, %rd4;
	or.b64  	%rd46, %rd8, %rd7;
	and.b64  	%rd47, %rd46, -4294967296;
	setp.eq.s64 	%p8, %rd47, 0;
	@%p8 bra 	$L__BB0_10;

	div.u64 	%rd100, %rd8, %rd7;
	bra.uni 	$L__BB0_11;

$L__BB0_10:
	cvt.u32.u64 	%r86, %rd7;
	cvt.u32.u64 	%r87, %rd8;
	div.u32 	%r88, %r87, %r86;
	cvt.u64.u32 	%rd100, %r88;

$L__BB0_11:
	add.s64 	%rd48, %rd100, 1;
	and.b64  	%rd102, %rd48, 3;
	setp.eq.s64 	%p9, %rd102, 0;
	@%p9 bra 	$L__BB0_13;

$L__BB0_12:
	.pragma "nounroll";
	shl.b64 	%rd49, %rd103, 3;
	add.s64 	%rd50, %rd3, %rd49;
	add.s64 	%rd51, %rd103, %rd6;
	st.global.u64 	[%rd50], %rd51;
	shl.b64 	%rd52, %rd103, 2;
	add.s64 	%rd53, %rd2, %rd52;
	mov.u32 	%r89, 0;
	st.global.u32 	[%rd53], %r89;
	add.s64 	%rd103, %rd103, %rd7;
	add.s64 	%rd102, %rd102, -1;
	setp.ne.s64 	%p10, %rd102, 0;
	@%p10 bra 	$L__BB0_12;

$L__BB0_13:
	setp.lt.u64 	%p11, %rd100, 3;
	@%p11 bra 	$L__BB0_28;

	shl.b64 	%rd54, %rd103, 2;
	add.s64 	%rd105, %rd2, %rd54;
	shl.b64 	%rd19, %rd7, 2;
	shl.b64 	%rd55, %rd103, 3;
	add.s64 	%rd106, %rd3, %rd55;
	shl.b64 	%rd21, %rd7, 3;

$L__BB0_15:
	add.s64 	%rd56, %rd103, %rd6;
	st.global.u64 	[%rd106], %rd56;
	mov.u32 	%r90, 0;
	st.global.u32 	[%rd105], %r90;
	add.s64 	%rd57, %rd103, %rd7;
	add.s64 	%rd58, %rd57, %rd6;
	add.s64 	%rd59, %rd106, %rd21;
	st.global.u64 	[%rd59], %rd58;
	add.s64 	%rd60, %rd105, %rd19;
	st.global.u32 	[%rd60], %r90;
	add.s64 	%rd61, %rd57, %rd7;
	add.s64 	%rd62, %rd61, %rd6;
	add.s64 	%rd63, %rd59, %rd21;
	st.global.u64 	[%rd63], %rd62;
	add.s64 	%rd64, %rd60, %rd19;
	st.global.u32 	[%rd64], %r90;
	add.s64 	%rd65, %rd61, %rd7;
	add.s64 	%rd66, %rd65, %rd6;
	add.s64 	%rd67, %rd63, %rd21;
	add.s64 	%rd106, %rd67, %rd21;
	st.global.u64 	[%rd67], %rd66;
	add.s64 	%rd68, %rd64, %rd19;
	add.s64 	%rd105, %rd68, %rd19;
	st.global.u32 	[%rd68], %r90;
	add.s64 	%rd103, %rd65, %rd7;
	setp.lt.s64 	%p12, %rd103, %rd4;
	@%p12 bra 	$L__BB0_15;

$L__BB0_28:
	ret;

}



// ===== COMPILED SASS (sm_100) =====

	.target	sm_100

	.elftype	@"ET_EXEC"


//--------------------- .note.nv.tkinfo           --------------------------
	.section	.note.nv.tkinfo,"",@"SHT_NOTE"
	.sectionflags	@"SHF_NOTE_NV_TKINFO"
	.tkinfo
        /*0018*/ 	.word	0x00000002
        /*0030*/ 	.string	""
        /*0030*/ 	.string	"ptxas"
        /*0030*/ 	.string	"Cuda compilation tools, release 13.0, V13.0.88"
        /*0030*/ 	.string	"Build cuda_13.0.r13.0/compiler.36424714_0"
        /*0030*/ 	.string	"-arch sm_100 "



//--------------------- .note.nv.cuinfo           --------------------------
	.section	.note.nv.cuinfo,"",@"SHT_NOTE"
	.sectionflags	@"SHF_NOTE_NV_CUINFO"
        /*0018*/ 	.short	0x0002
        /*001a*/ 	.short	0x0034
        /*001c*/ 	.short	0x0082
	.zero		2


//--------------------- .nv.info                  --------------------------
	.section	.nv.info,"",@"SHT_CUDA_INFO"
	.align	4


	//----- nvinfo : EIATTR_REGCOUNT
	.align		4
        /*0000*/ 	.byte	0x04, 0x2f
        /*0002*/ 	.short	(.L_1 - .L_0)
	.align		4
.L_0:
        /*0004*/ 	.word	index@(compute_energies)
        /*0008*/ 	.word	0x00000020


	//----- nvinfo : EIATTR_FRAME_SIZE
	.align		4
.L_1:
        /*000c*/ 	.byte	0x04, 0x11
        /*000e*/ 	.short	(.L_3 - .L_2)
	.align		4
.L_2:
        /*0010*/ 	.word	index@($__internal_0_$__cuda_sm20_div_u64)
        /*0014*/ 	.word	0x00000000


	//----- nvinfo : EIATTR_FRAME_SIZE
	.align		4
.L_3:
        /*0018*/ 	.byte	0x04, 0x11
        /*001a*/ 	.short	(.L_5 - .L_4)
	.align		4
.L_4:
        /*001c*/ 	.word	index@(compute_energies)
        /*0020*/ 	.word	0x00000000


	//----- nvinfo : EIATTR_MIN_STACK_SIZE
	.align		4
.L_5:
        /*0024*/ 	.byte	0x04, 0x12
        /*0026*/ 	.short	(.L_7 - .L_6)
	.align		4
.L_6:
        /*0028*/ 	.word	index@(compute_energies)
        /*002c*/ 	.word	0x00000000
.L_7:


//--------------------- .nv.compat                --------------------------
	.section	.nv.compat,"",@"SHT_CUDA_COMPAT_INFO"
	.align	4
        /*0000*/ 	.byte	0x02, 0x09, 0x00, 0x00, 0x02, 0x02, 0x01, 0x00, 0x02, 0x05, 0x05, 0x00, 0x03, 0x07, 0x01, 0x01
        /*0010*/ 	.byte	0x02, 0x03, 0x00, 0x00, 0x02, 0x06, 0x01, 0x00, 0x04, 0x0b, 0x08, 0x00, 0x09, 0x00, 0x00, 0x00
        /*0020*/ 	.byte	0x00, 0x00, 0x00, 0x00


//--------------------- .nv.info.compute_energies --------------------------
	.section	.nv.info.compute_energies,"",@"SHT_CUDA_INFO"
	.sectionflags	@""
	.align	4


	//----- nvinfo : EIATTR_CUDA_API_VERSION
	.align		4
        /*0000*/ 	.byte	0x04, 0x37
        /*0002*/ 	.short	(.L_9 - .L_8)
.L_8:
        /*0004*/ 	.word	0x00000082


	//----- nvinfo : EIATTR_KPARAM_INFO
	.align		4
.L_9:
        /*0008*/ 	.byte	0x04, 0x17
        /*000a*/ 	.short	(.L_11 - .L_10)
.L_10:
        /*000c*/ 	.word	0x00000000
        /*0010*/ 	.short	0x0005
        /*0012*/ 	.short	0x0020
        /*0014*/ 	.byte	0x00, 0xf0, 0x21, 0x00


	//----- nvinfo : EIATTR_KPARAM_INFO
	.align		4
.L_11:
        /*0018*/ 	.byte	0x04, 0x17
        /*001a*/ 	.short	(.L_13 - .L_12)
.L_12:
        /*001c*/ 	.word	0x00000000
        /*0020*/ 	.short	0x0004
        /*0022*/ 	.short	0x0018
        /*0024*/ 	.byte	0x00, 0xf0, 0x21, 0x00


	//----- nvinfo : EIATTR_KPARAM_INFO
	.align		4
.L_13:
        /*0028*/ 	.byte	0x04, 0x17
        /*002a*/ 	.short	(.L_15 - .L_14)
.L_14:
        /*002c*/ 	.word	0x00000000
        /*0030*/ 	.short	0x0003
        /*0032*/ 	.short	0x0010
        /*0034*/ 	.byte	0x00, 0xf0, 0x21, 0x00


	//----- nvinfo : EIATTR_KPARAM_INFO
	.align		4
.L_15:
        /*0038*/ 	.byte	0x04, 0x17
        /*003a*/ 	.short	(.L_17 - .L_16)
.L_16:
        /*003c*/ 	.word	0x00000000
        /*0040*/ 	.short	0x0002
        /*0042*/ 	.short	0x000c
        /*0044*/ 	.byte	0x00, 0xf0, 0x11, 0x00


	//----- nvinfo : EIATTR_KPARAM_INFO
	.align		4
.L_17:
        /*0048*/ 	.byte	0x04, 0x17
        /*004a*/ 	.short	(.L_19 - .L_18)
.L_18:
        /*004c*/ 	.word	0x00000000
        /*0050*/ 	.short	0x0001
        /*0052*/ 	.short	0x0008
        /*0054*/ 	.byte	0x00, 0xf0, 0x11, 0x00


	//----- nvinfo : EIATTR_KPARAM_INFO
	.align		4
.L_19:
        /*0058*/ 	.byte	0x04, 0x17
        /*005a*/ 	.short	(.L_21 - .L_20)
.L_20:
        /*005c*/ 	.word	0x00000000
        /*0060*/ 	.short	0x0000
        /*0062*/ 	.short	0x0000
        /*0064*/ 	.byte	0x00, 0xf0, 0x21, 0x00


	//----- nvinfo : EIATTR_SPARSE_MMA_MASK
	.align		4
.L_21:
        /*0068*/ 	.byte	0x03, 0x50
        /*006a*/ 	.short	0x0000


	//----- nvinfo : EIATTR_MAXREG_COUNT
	.align		4
        /*006c*/ 	.byte	0x03, 0x1b
        /*006e*/ 	.short	0x00ff


	//----- nvinfo : EIATTR_NUM_BARRIERS
	.align		4
        /*0070*/ 	.byte	0x02, 0x4c
        /*0072*/ 	.byte	0x01
	.zero		1


	//----- nvinfo : EIATTR_MERCURY_ISA_VERSION
	.align		4
        /*0074*/ 	.byte	0x03, 0x5f
        /*0076*/ 	.short	0x0101


	//----- nvinfo : EIATTR_VRC_CTA_INIT_COUNT
	.align		4
        /*0078*/ 	.byte	0x02, 0x4a
	.zero		1
	.zero		1


	//----- nvinfo : EIATTR_EXIT_INSTR_OFFSETS
	.align		4
        /*007c*/ 	.byte	0x04, 0x1c
        /*007e*/ 	.short	(.L_23 - .L_22)


	//   ....[0]....
.L_22:
        /*0080*/ 	.word	0x00000cf0


	//   ....[1]....
        /*0084*/ 	.word	0x00001180


	//   ....[2]....
        /*0088*/ 	.word	0x00001520


	//   ....[3]....
        /*008c*/ 	.word	0x00002960


	//----- nvinfo : EIATTR_CRS_STACK_SIZE
	.align		4
.L_23:
        /*0090*/ 	.byte	0x04, 0x1e
        /*0092*/ 	.short	(.L_25 - .L_24)
.L_24:
        /*0094*/ 	.word	0x00000000


	//----- nvinfo : EIATTR_CBANK_PARAM_SIZE
	.align		4
.L_25:
        /*0098*/ 	.byte	0x03, 0x19
        /*009a*/ 	.short	0x0028


	//----- nvinfo : EIATTR_PARAM_CBANK
	.align		4
        /*009c*/ 	.byte	0x04, 0x0a
        /*009e*/ 	.short	(.L_27 - .L_26)
	.align		4
.L_26:
        /*00a0*/ 	.word	index@(.nv.constant0.compute_energies)
        /*00a4*/ 	.short	0x0380
        /*00a6*/ 	.short	0x0028


	//----- nvinfo : EIATTR_SW_WAR
	.align		4
.L_27:
        /*00a8*/ 	.byte	0x04, 0x36
        /*00aa*/ 	.short	(.L_29 - .L_28)
.L_28:
        /*00ac*/ 	.word	0x00000008
.L_29:


//--------------------- .nv.callgraph             --------------------------
	.section	.nv.callgraph,"",@"SHT_CUDA_CALLGRAPH"
	.align	4
	.sectionentsize	8
	.align		4
        /*0000*/ 	.word	0x00000000
	.align		4
        /*0004*/ 	.word	0xffffffff
	.align		4
        /*0008*/ 	.word	0x00000000
	.align		4
        /*000c*/ 	.word	0xfffffffe
	.align		4
        /*0010*/ 	.word	0x00000000
	.align		4
        /*0014*/ 	.word	0xfffffffd
	.align		4
        /*0018*/ 	.word	0x00000000
	.align		4
        /*001c*/ 	.word	0xfffffffc


//--------------------- .text.compute_energies    --------------------------
	.section	.text.compute_energies,"ax",@progbits
	.align	128
        .global         compute_energies
        .type           compute_energies,@function
        .size           compute_energies,(.L_x_22 - compute_energies)
        .other          compute_energies,@"STO_CUDA_ENTRY STV_DEFAULT"
compute_energies:
.text.compute_energies:
[----:B------:R-:W-:Y:S01]  /*0000*/  LDC R1, c[0x0][0x37c] ;  /* 0x0000df00ff017b82 */ /* 0x000fe20000000800 */
[----:B------:R-:W0:Y:S01]  /*0010*/  S2R R6, SR_TID.X ;  /* 0x0000000000067919 */ /* 0x000e220000002100 */
[----:B------:R-:W1:Y:S01]  /*0020*/  LDCU.64 UR4, c[0x0][0x388] ;  /* 0x00007100ff0477ac */ /* 0x000e620008000a00 */
[----:B------:R-:W-:Y:S01]  /*0030*/  IMAD.MOV.U32 R12, RZ, RZ, 0x1 ;  /* 0x00000001ff0c7424 */ /* 0x000fe200078e00ff */
[----:B------:R-:W-:Y:S01]  /*0040*/  BSSY.RECONVERGENT B0, `(.L_x_0) ;  /* 0x00000c8000007945 */ /* 0x000fe20003800200 */
[----:B------:R-:W2:Y:S01]  /*0050*/  S2R R13, SR_CTAID.X ;  /* 0x00000000000d7919 */ /* 0x000ea20000002500 */
[----:B------:R-:W3:Y:S02]  /*0060*/  LDCU UR8, c[0x0][0x360] ;  /* 0x00006c00ff0877ac */ /* 0x000ee40008000800 */
[----:B------:R-:W3:Y:S01]  /*0070*/  LDC R0, c[0x0][0x370] ;  /* 0x0000dc00ff007b82 */ /* 0x000ee20000000800 */
[----:B------:R-:W4:Y:S01]  /*0080*/  LDCU.64 UR6, c[0x0][0x358] ;  /* 0x00006b00ff0677ac */ /* 0x000f220008000a00 */
[----:B------:R-:W0:Y:S01]  /*0090*/  LDCU UR9, c[0x0][0x388] ;  /* 0x00007100ff0977ac */ /* 0x000e220008000800 */
[----:B------:R-:W0:Y:S01]  /*00a0*/  LDCU UR10, c[0x0][0x388] ;  /* 0x00007100ff0a77ac */ /* 0x000e220008000800 */
[----:B-1----:R-:W-:Y:S01]  /*00b0*/  IMAD.U32 R15, RZ, RZ, UR4 ;  /* 0x00000004ff0f7e24 */ /* 0x002fe2000f8e00ff */
[----:B------:R-:W-:-:S03]  /*00c0*/  SHF.L.U32 R12, R12, UR5, RZ ;  /* 0x000000050c0c7c19 */ /* 0x000fc600080006ff */
[----:B------:R-:W-:Y:S02]  /*00d0*/  IMAD R14, R15, R15, RZ ;  /* 0x0000000f0f0e7224 */ /* 0x000fe400078e02ff */
[----:B---3--:R-:W-:-:S03]  /*00e0*/  IMAD R0, R0, UR8, RZ ;  /* 0x0000000800007c24 */ /* 0x008fc6000f8e02ff */
[----:B0-----:R-:W-:Y:S01]  /*00f0*/  ISETP.GE.AND P0, PT, R6, R14, PT ;  /* 0x0000000e0600720c */ /* 0x001fe20003f06270 */
[----:B--2---:R-:W-:-:S12]  /*0100*/  IMAD R13, R13, UR8, R6 ;  /* 0x000000080d0d7c24 */ /* 0x004fd8000f8e0206 */
[----:B----4-:R-:W-:Y:S05]  /*0110*/  @P0 BRA `(.L_x_1) ;  /* 0x0000000800e80947 */ /* 0x010fea0003800000 */
[----:B------:R-:W0:Y:S01]  /*0120*/  I2F.U32.RP R4, UR8 ;  /* 0x0000000800047d06 */ /* 0x000e220008209000 */
[----:B------:R-:W-:Y:S01]  /*0130*/  LOP3.LUT R5, RZ, R6, RZ, 0x33, !PT ;  /* 0x00000006ff057212 */ /* 0x000fe200078e33ff */
[----:B------:R-:W-:Y:S01]  /*0140*/  BSSY.RECONVERGENT B1, `(.L_x_2) ;  /* 0x0000041000017945 */ /* 0x000fe20003800200 */
[----:B------:R-:W-:-:S03]  /*0150*/  ISETP.NE.U32.AND P2, PT, RZ, UR8, PT ;  /* 0x00000008ff007c0c */ /* 0x000fc6000bf45070 */
[----:B------:R-:W-:Y:S02]  /*0160*/  IMAD.IADD R5, R14, 0x1, R5 ;  /* 0x000000010e057824 */ /* 0x000fe400078e0205 */
[----:B0-----:R-:W0:Y:S02]  /*0170*/  MUFU.RCP R4, R4 ;  /* 0x0000000400047308 */ /* 0x001e240000001000 */
[----:B0-----:R-:W-:-:S06]  /*0180*/  VIADD R2, R4, 0xffffffe ;  /* 0x0ffffffe04027836 */ /* 0x001fcc0000000000 */
[----:B------:R0:W1:Y:S02]  /*0190*/  F2I.FTZ.U32.TRUNC.NTZ R3, R2 ;  /* 0x0000000200037305 */ /* 0x000064000021f000 */
[----:B0-----:R-:W-:Y:S02]  /*01a0*/  IMAD.MOV.U32 R2, RZ, RZ, RZ ;  /* 0x000000ffff027224 */ /* 0x001fe400078e00ff */
[----:B-1----:R-:W-:-:S04]  /*01b0*/  IMAD.MOV R7, RZ, RZ, -R3 ;  /* 0x000000ffff077224 */ /* 0x002fc800078e0a03 */
[----:B------:R-:W-:-:S04]  /*01c0*/  IMAD R7, R7, UR8, RZ ;  /* 0x0000000807077c24 */ /* 0x000fc8000f8e02ff */
[----:B------:R-:W-:-:S06]  /*01d0*/  IMAD.HI.U32 R8, R3, R7, R2 ;  /* 0x0000000703087227 */ /* 0x000fcc00078e0002 */
[----:B------:R-:W-:-:S04]  /*01e0*/  IMAD.HI.U32 R8, R8, R5, RZ ;  /* 0x0000000508087227 */ /* 0x000fc800078e00ff */
[----:B------:R-:W-:-:S04]  /*01f0*/  IMAD.MOV R4, RZ, RZ, -R8 ;  /* 0x000000ffff047224 */ /* 0x000fc800078e0a08 */
[----:B------:R-:W-:-:S05]  /*0200*/  IMAD R5, R4, UR8, R5 ;  /* 0x0000000804057c24 */ /* 0x000fca000f8e0205 */
[----:B------:R-:W-:-:S13]  /*0210*/  ISETP.GE.U32.AND P0, PT, R5, UR8, PT ;  /* 0x0000000805007c0c */ /* 0x000fda000bf06070 */
[----:B------:R-:W-:Y:S02]  /*0220*/  @P0 VIADD R5, R5, -UR8 ;  /* 0x8000000805050c36 */ /* 0x000fe40008000000 */
[----:B------:R-:W-:-:S03]  /*0230*/  @P0 VIADD R8, R8, 0x1 ;  /* 0x0000000108080836 */ /* 0x000fc60000000000 */
[----:B------:R-:W-:-:S13]  /*0240*/  ISETP.GE.U32.AND P1, PT, R5, UR8, PT ;  /* 0x0000000805007c0c */ /* 0x000fda000bf26070 */
[----:B------:R-:W-:Y:S01]  /*0250*/  @P1 VIADD R8, R8, 0x1 ;  /* 0x0000000108081836 */ /* 0x000fe20000000000 */
[----:B------:R-:W-:-:S04]  /*0260*/  @!P2 LOP3.LUT R8, RZ, UR8, RZ, 0x33, !PT ;  /* 0x00000008ff08ac12 */ /* 0x000fc8000f8e33ff */
[C---:B------:R-:W-:Y:S01]  /*0270*/  ISETP.GE.U32.AND P4, PT, R8.reuse, 0x3, PT ;  /* 0x000000030800780c */ /* 0x040fe20003f86070 */
[----:B------:R-:W-:-:S05]  /*0280*/  VIADD R2, R8, 0x1 ;  /* 0x0000000108027836 */ /* 0x000fca0000000000 */
[----:B------:R-:W-:-:S13]  /*0290*/  LOP3.LUT P0, R10, R2, 0x3, RZ, 0xc0, !PT ;  /* 0x00000003020a7812 */ /* 0x000fda000780c0ff */
[----:B------:R-:W-:Y:S05]  /*02a0*/  @!P0 BRA `(.L_x_3) ;  /* 0x0000000000a88947 */ /* 0x000fea0003800000 */
[----:B------:R-:W-:Y:S01]  /*02b0*/  IABS R7, R15 ;  /* 0x0000000f00077213 */ /* 0x000fe20000000000 */
[----:B------:R-:W0:Y:S01]  /*02c0*/  S2R R11, SR_CgaCtaId ;  /* 0x00000000000b7919 */ /* 0x000e220000008800 */
[----:B------:R-:W1:Y:S01]  /*02d0*/  LDC.64 R2, c[0x0][0x380] ;  /* 0x0000e000ff027b82 */ /* 0x000e620000000a00 */
[----:B------:R-:W-:Y:S01]  /*02e0*/  MOV R8, 0x400 ;  /* 0x0000040000087802 */ /* 0x000fe20000000f00 */
[----:B------:R-:W2:Y:S01]  /*02f0*/  I2F.RP R9, R7 ;  /* 0x0000000700097306 */ /* 0x000ea20000209400 */
[----:B------:R-:W-:-:S07]  /*0300*/  ISETP.NE.AND P1, PT, R15, RZ, PT ;  /* 0x000000ff0f00720c */ /* 0x000fce0003f25270 */
[----:B--2---:R-:W2:Y:S01]  /*0310*/  MUFU.RCP R9, R9 ;  /* 0x0000000900097308 */ /* 0x004ea20000001000 */
[----:B0-----:R-:W-:Y:S02]  /*0320*/  LEA R8, R11, R8, 0x18 ;  /* 0x000000080b087211 */ /* 0x001fe400078ec0ff */
[----:B------:R-:W-:Y:S01]  /*0330*/  LOP3.LUT R11, RZ, R15, RZ, 0x33, !PT ;  /* 0x0000000fff0b7212 */ /* 0x000fe200078e33ff */
[----:B--2---:R-:W-:-:S04]  /*0340*/  VIADD R4, R9, 0xffffffe ;  /* 0x0ffffffe09047836 */ /* 0x004fc80000000000 */
[----:B------:R0:W2:Y:S02]  /*0350*/  F2I.FTZ.U32.TRUNC.NTZ R5, R4 ;  /* 0x0000000400057305 */ /* 0x0000a4000021f000 */
[----:B0-----:R-:W-:Y:S02]  /*0360*/  IMAD.MOV.U32 R4, RZ, RZ, RZ ;  /* 0x000000ffff047224 */ /* 0x001fe400078e00ff */
[----:B--2---:R-:W-:-:S04]  /*0370*/  IMAD.MOV R16, RZ, RZ, -R5 ;  /* 0x000000ffff107224 */ /* 0x004fc800078e0a05 */
[----:B------:R-:W-:-:S04]  /*0380*/  IMAD R17, R16, R7, RZ ;  /* 0x0000000710117224 */ /* 0x000fc800078e02ff */
[----:B-1----:R-:W-:-:S07]  /*0390*/  IMAD.HI.U32 R9, R5, R17, R4 ;  /* 0x0000001105097227 */ /* 0x002fce00078e0004 */
.L_x_4:
[----:B------:R-:W-:Y:S01]  /*03a0*/  IABS R16, R6 ;  /* 0x0000000600107213 */ /* 0x000fe20000000000 */
[----:B------:R-:W-:-:S04]  /*03b0*/  IMAD.U32 R15, RZ, RZ, UR9 ;  /* 0x00000009ff0f7e24 */ /* 0x000fc8000f8e00ff */
[----:B0-----:R-:W-:Y:S01]  /*03c0*/  IMAD.HI.U32 R4, R9, R16, RZ ;  /* 0x0000001009047227 */ /* 0x001fe200078e00ff */
[----:B------:R-:W-:-:S03]  /*03d0*/  IABS R17, R15 ;  /* 0x0000000f00117213 */ /* 0x000fc60000000000 */
[----:B------:R-:W-:-:S04]  /*03e0*/  IMAD.MOV R5, RZ, RZ, -R4 ;  /* 0x000000ffff057224 */ /* 0x000fc800078e0a04 */
[----:B------:R-:W-:Y:S01]  /*03f0*/  IMAD R16, R17, R5, R16 ;  /* 0x0000000511107224 */ /* 0x000fe200078e0210 */
[----:B------:R-:W-:-:S04]  /*0400*/  LOP3.LUT R5, R6, R15, RZ, 0x3c, !PT ;  /* 0x0000000f06057212 */ /* 0x000fc800078e3cff */
[----:B------:R-:W-:Y:S02]  /*0410*/  ISETP.GT.U32.AND P2, PT, R7, R16, PT ;  /* 0x000000100700720c */ /* 0x000fe40003f44070 */
[----:B------:R-:W-:-:S11]  /*0420*/  ISETP.GE.AND P3, PT, R5, RZ, PT ;  /* 0x000000ff0500720c */ /* 0x000fd60003f66270 */
[----:B------:R-:W-:Y:S02]  /*0430*/  @!P2 IMAD.IADD R16, R16, 0x1, -R17 ;  /* 0x000000011010a824 */ /* 0x000fe400078e0a11 */
[----:B------:R-:W-:-:S03]  /*0440*/  @!P2 VIADD R4, R4, 0x1 ;  /* 0x000000010404a836 */ /* 0x000fc60000000000 */
[----:B------:R-:W-:-:S13]  /*0450*/  ISETP.GE.U32.AND P0, PT, R16, R7, PT ;  /* 0x000000071000720c */ /* 0x000fda0003f06070 */
[----:B------:R-:W-:-:S04]  /*0460*/  @P0 VIADD R4, R4, 0x1 ;  /* 0x0000000104040836 */ /* 0x000fc80000000000 */
[----:B------:R-:W-:-:S05]  /*0470*/  @!P3 IMAD.MOV R4, RZ, RZ, -R4 ;  /* 0x000000ffff04b224 */ /* 0x000fca00078e0a04 */
[----:B------:R-:W-:-:S05]  /*0480*/  SEL R16, R11, R4, !P1 ;  /* 0x000000040b107207 */ /* 0x000fca0004800000 */
[----:B------:R-:W-:-:S04]  /*0490*/  IMAD.MOV R17, RZ, RZ, -R16 ;  /* 0x000000ffff117224 */ /* 0x000fc800078e0a10 */
[----:B------:R-:W-:-:S04]  /*04a0*/  IMAD R17, R15, R17, R6 ;  /* 0x000000110f117224 */ /* 0x000fc800078e0206 */
[----:B------:R-:W-:-:S04]  /*04b0*/  IMAD R5, R16, R15, R17 ;  /* 0x0000000f10057224 */ /* 0x000fc800078e0211 */
[----:B------:R-:W-:-:S06]  /*04c0*/  IMAD.WIDE R4, R5, 0x4, R2 ;  /* 0x0000000405047825 */ /* 0x000fcc00078e0202 */
[----:B------:R-:W2:Y:S01]  /*04d0*/  LDG.E R4, desc[UR6][R4.64] ;  /* 0x0000000604047981 */ /* 0x000ea2000c1e1900 */
[----:B------:R-:W-:Y:S02]  /*04e0*/  IMAD R16, R16, 0x100, R8 ;  /* 0x0000010010107824 */ /* 0x000fe400078e0208 */
[----:B------:R-:W-:Y:S02]  /*04f0*/  VIADD R10, R10, 0xffffffff ;  /* 0xffffffff0a0a7836 */ /* 0x000fe40000000000 */
[----:B------:R-:W-:Y:S02]  /*0500*/  IMAD R17, R17, 0x4, R16 ;  /* 0x0000000411117824 */ /* 0x000fe400078e0210 */
[----:B------:R-:W-:Y:S01]  /*0510*/  VIADD R6, R6, UR8 ;  /* 0x0000000806067c36 */ /* 0x000fe20008000000 */
[----:B------:R-:W-:Y:S02]  /*0520*/  ISETP.NE.AND P0, PT, R10, RZ, PT ;  /* 0x000000ff0a00720c */ /* 0x000fe40003f05270 */
[----:B--2---:R0:W-:Y:S11]  /*0530*/  STS [R17], R4 ;  /* 0x0000000411007388 */ /* 0x0041f60000000800 */
[----:B------:R-:W-:Y:S05]  /*0540*/  @P0 BRA `(.L_x_4) ;  /* 0xfffffffc00940947 */ /* 0x000fea000383ffff */
.L_x_3:
[----:B------:R-:W-:Y:S05]  /*0550*/  BSYNC.RECONVERGENT B1 ;  /* 0x0000000000017941 */ /* 0x000fea0003800200 */
.L_x_2:
[----:B------:R-:W-:Y:S05]  /*0560*/  @!P4 BRA `(.L_x_1) ;  /* 0x0000000400d4c947 */ /* 0x000fea0003800000 */
[----:B0-----:R-:W-:Y:S01]  /*0570*/  IABS R17, R15 ;  /* 0x0000000f00117213 */ /* 0x001fe20000000000 */
[----:B------:R-:W0:Y:S03]  /*0580*/  LDC.64 R2, c[0x0][0x380] ;  /* 0x0000e000ff027b82 */ /* 0x000e260000000a00 */
[----:B------:R-:W1:Y:S08]  /*0590*/  I2F.RP R7, R17 ;  /* 0x0000001100077306 */ /* 0x000e700000209400 */
[----:B-1----:R-:W1:Y:S02]  /*05a0*/  MUFU.RCP R7, R7 ;  /* 0x0000000700077308 */ /* 0x002e640000001000 */
[----:B-1----:R-:W-:-:S06]  /*05b0*/  VIADD R4, R7, 0xffffffe ;  /* 0x0ffffffe07047836 */ /* 0x002fcc0000000000 */
[----:B------:R1:W2:Y:S02]  /*05c0*/  F2I.FTZ.U32.TRUNC.NTZ R5, R4 ;  /* 0x0000000400057305 */ /* 0x0002a4000021f000 */
[----:B-1----:R-:W-:Y:S02]  /*05d0*/  IMAD.MOV.U32 R4, RZ, RZ, RZ ;  /* 0x000000ffff047224 */ /* 0x002fe400078e00ff */
[----:B--2---:R-:W-:-:S04]  /*05e0*/  IMAD.MOV R8, RZ, RZ, -R5 ;  /* 0x000000ffff087224 */ /* 0x004fc800078e0a05 */
[----:B------:R-:W-:-:S04]  /*05f0*/  IMAD R9, R8, R17, RZ ;  /* 0x0000001108097224 */ /* 0x000fc800078e02ff */
[----:B0-----:R-:W-:-:S07]  /*0600*/  IMAD.HI.U32 R16, R5, R9, R4 ;  /* 0x0000000905107227 */ /* 0x001fce00078e0004 */
.L_x_5:
[----:B------:R-:W-:Y:S01]  /*0610*/  IMAD.U32 R15, RZ, RZ, UR10 ;  /* 0x0000000aff0f7e24 */ /* 0x000fe2000f8e00ff */
[----:B------:R-:W-:Y:S01]  /*0620*/  IABS R20, R6 ;  /* 0x0000000600147213 */ /* 0x000fe20000000000 */
[----:B-1----:R-:W-:-:S03]  /*0630*/  VIADD R10, R6, UR8 ;  /* 0x00000008060a7c36 */ /* 0x002fc60008000000 */
[----:B------:R-:W-:Y:S01]  /*0640*/  IABS R9, R15 ;  /* 0x0000000f00097213 */ /* 0x000fe20000000000 */
[----:B------:R-:W-:Y:S01]  /*0650*/  IMAD.HI.U32 R7, R16, R20, RZ ;  /* 0x0000001410077227 */ /* 0x000fe200078e00ff */
[----:B------:R-:W-:Y:S02]  /*0660*/  IABS R19, R10 ;  /* 0x0000000a00137213 */ /* 0x000fe40000000000 */
[----:B------:R-:W0:Y:S01]  /*0670*/  I2F.RP R8, R9 ;  /* 0x0000000900087306 */ /* 0x000e220000209400 */
[----:B------:R-:W-:-:S04]  /*0680*/  IMAD.MOV R4, RZ, RZ, -R7 ;  /* 0x000000ffff047224 */ /* 0x000fc800078e0a07 */
[----:B------:R-:W-:-:S05]  /*0690*/  IMAD R20, R9, R4, R20 ;  /* 0x0000000409147224 */ /* 0x000fca00078e0214 */
[----:B------:R-:W-:Y:S01]  /*06a0*/  ISETP.GT.U32.AND P2, PT, R17, R20, PT ;  /* 0x000000141100720c */ /* 0x000fe20003f44070 */
[----:B0-----:R-:W0:-:S12]  /*06b0*/  MUFU.RCP R8, R8 ;  /* 0x0000000800087308 */ /* 0x001e180000001000 */
[----:B------:R-:W-:Y:S02]  /*06c0*/  @!P2 IMAD.IADD R20, R20, 0x1, -R9 ;  /* 0x000000011414a824 */ /* 0x000fe400078e0a09 */
[----:B------:R-:W-:-:S03]  /*06d0*/  @!P2 VIADD R7, R7, 0x1 ;  /* 0x000000010707a836 */ /* 0x000fc60000000000 */
[----:B------:R-:W-:Y:S01]  /*06e0*/  ISETP.GE.U32.AND P3, PT, R20, R17, PT ;  /* 0x000000111400720c */ /* 0x000fe20003f66070 */
[----:B------:R-:W-:Y:S02]  /*06f0*/  IMAD.MOV.U32 R17, RZ, RZ, R9 ;  /* 0x000000ffff117224 */ /* 0x000fe400078e0009 */
[----:B0-----:R-:W-:Y:S02]  /*0700*/  VIADD R5, R8, 0xffffffe ;  /* 0x0ffffffe08057836 */ /* 0x001fe40000000000 */
[----:B------:R-:W-:-:S04]  /*0710*/  VIADD R8, R10, UR8 ;  /* 0x000000080a087c36 */ /* 0x000fc80008000000 */
[----:B------:R-:W0:Y:S01]  /*0720*/  F2I.FTZ.U32.TRUNC.NTZ R5, R5 ;  /* 0x0000000500057305 */ /* 0x000e22000021f000 */
[----:B------:R-:W-:Y:S01]  /*0730*/  VIADD R18, R8, UR8 ;  /* 0x0000000808127c36 */ /* 0x000fe20008000000 */
[----:B------:R-:W-:Y:S02]  /*0740*/  IABS R21, R8 ;  /* 0x0000000800157213 */ /* 0x000fe40000000000 */
[----:B------:R-:W-:Y:S02]  /*0750*/  @P3 VIADD R7, R7, 0x1 ;  /* 0x0000000107073836 */ /* 0x000fe40000000000 */
[----:B------:R-:W-:Y:S01]  /*0760*/  IABS R23, R18 ;  /* 0x0000001200177213 */ /* 0x000fe20000000000 */
[----:B0-----:R-:W-:-:S04]  /*0770*/  IMAD.MOV R11, RZ, RZ, -R5 ;  /* 0x000000ffff0b7224 */ /* 0x001fc800078e0a05 */
[----:B------:R-:W-:-:S04]  /*0780*/  IMAD.MOV.U32 R4, RZ, RZ, R11 ;  /* 0x000000ffff047224 */ /* 0x000fc800078e000b */
[----:B------:R-:W-:Y:S02]  /*0790*/  IMAD R11, R4, R9, RZ ;  /* 0x00000009040b7224 */ /* 0x000fe400078e02ff */
[----:B------:R-:W-:-:S04]  /*07a0*/  IMAD.MOV.U32 R4, RZ, RZ, RZ ;  /* 0x000000ffff047224 */ /* 0x000fc800078e00ff */
[----:B------:R-:W-:-:S06]  /*07b0*/  IMAD.HI.U32 R16, R5, R11, R4 ;  /* 0x0000000b05107227 */ /* 0x000fcc00078e0004 */
[----:B------:R-:W-:-:S04]  /*07c0*/  IMAD.HI.U32 R11, R16, R19, RZ ;  /* 0x00000013100b7227 */ /* 0x000fc800078e00ff */
[----:B------:R-:W-:Y:S02]  /*07d0*/  IMAD.MOV R22, RZ, RZ, -R11 ;  /* 0x000000ffff167224 */ /* 0x000fe400078e0a0b */
[----:B------:R-:W-:-:S04]  /*07e0*/  IMAD.HI.U32 R5, R16, R21, RZ ;  /* 0x0000001510057227 */ /* 0x000fc800078e00ff */
[----:B------:R-:W-:Y:S01]  /*07f0*/  IMAD R20, R9, R22, R19 ;  /* 0x0000001609147224 */ /* 0x000fe200078e0213 */
[----:B------:R-:W-:Y:S01]  /*0800*/  LOP3.LUT R19, R6, R15, RZ, 0x3c, !PT ;  /* 0x0000000f06137212 */ /* 0x000fe200078e3cff */
[----:B------:R-:W-:-:S03]  /*0810*/  IMAD.HI.U32 R4, R16, R23, RZ ;  /* 0x0000001710047227 */ /* 0x000fc600078e00ff */
[----:B------:R-:W-:Y:S01]  /*0820*/  ISETP.GT.U32.AND P5, PT, R17, R20, PT ;  /* 0x000000141100720c */ /* 0x000fe20003fa4070 */
[----:B------:R-:W-:Y:S01]  /*0830*/  IMAD.MOV R24, RZ, RZ, -R5 ;  /* 0x000000ffff187224 */ /* 0x000fe200078e0a05 */
[----:B------:R-:W-:Y:S01]  /*0840*/  ISETP.GE.AND P6, PT, R19, RZ, PT ;  /* 0x000000ff1300720c */ /* 0x000fe20003fc6270 */
[----:B------:R-:W-:Y:S01]  /*0850*/  IMAD.MOV R26, RZ, RZ, -R4 ;  /* 0x000000ffff1a7224 */ /* 0x000fe200078e0a04 */
[-C--:B------:R-:W-:Y:S01]  /*0860*/  LOP3.LUT R19, R8, R15.reuse, RZ, 0x3c, !PT ;  /* 0x0000000f08137212 */ /* 0x080fe200078e3cff */
[C---:B------:R-:W-:Y:S02]  /*0870*/  IMAD R22, R9.reuse, R24, R21 ;  /* 0x0000001809167224 */ /* 0x040fe400078e0215 */
[----:B------:R-:W-:Y:S01]  /*0880*/  IMAD R24, R9, R26, R23 ;  /* 0x0000001a09187224 */ /* 0x000fe200078e0217 */
[----:B------:R-:W-:Y:S02]  /*0890*/  LOP3.LUT R26, RZ, R15, RZ, 0x33, !PT ;  /* 0x0000000fff1a7212 */ /* 0x000fe400078e33ff */
[----:B------:R-:W-:-:S02]  /*08a0*/  ISETP.GT.U32.AND P0, PT, R17, R22, PT ;  /* 0x000000161100720c */ /* 0x000fc40003f04070 */
[----:B------:R-:W-:Y:S01]  /*08b0*/  ISETP.GT.U32.AND P1, PT, R17, R24, PT ;  /* 0x000000181100720c */ /* 0x000fe20003f24070 */
[----:B------:R-:W-:Y:S02]  /*08c0*/  @!P5 IMAD.IADD R20, R20, 0x1, -R9 ;  /* 0x000000011414d824 */ /* 0x000fe400078e0a09 */
[----:B------:R-:W-:Y:S01]  /*08d0*/  @!P5 VIADD R11, R11, 0x1 ;  /* 0x000000010b0bd836 */ /* 0x000fe20000000000 */
[----:B------:R-:W-:Y:S01]  /*08e0*/  ISETP.GE.AND P5, PT, R19, RZ, PT ;  /* 0x000000ff1300720c */ /* 0x000fe20003fa6270 */
[----:B------:R-:W-:Y:S01]  /*08f0*/  @!P6 IMAD.MOV R7, RZ, RZ, -R7 ;  /* 0x000000ffff07e224 */ /* 0x000fe200078e0a07 */
[----:B------:R-:W-:Y:S02]  /*0900*/  ISETP.GE.U32.AND P2, PT, R20, R17, PT ;  /* 0x000000111400720c */ /* 0x000fe40003f46070 */
[----:B------:R-:W-:-:S03]  /*0910*/  LOP3.LUT R20, R18, R15, RZ, 0x3c, !PT ;  /* 0x0000000f12147212 */ /* 0x000fc600078e3cff */
[--C-:B------:R-:W-:Y:S02]  /*0920*/  @!P0 IMAD.IADD R22, R22, 0x1, -R9.reuse ;  /* 0x0000000116168824 */ /* 0x100fe400078e0a09 */
[----:B------:R-:W-:Y:S01]  /*0930*/  @!P1 IMAD.IADD R24, R24, 0x1, -R9 ;  /* 0x0000000118189824 */ /* 0x000fe200078e0a09 */
[----:B------:R-:W-:Y:S01]  /*0940*/  LOP3.LUT R9, R10, R15, RZ, 0x3c, !PT ;  /* 0x0000000f0a097212 */ /* 0x000fe200078e3cff */
[----:B------:R-:W-:Y:S01]  /*0950*/  @!P0 VIADD R5, R5, 0x1 ;  /* 0x0000000105058836 */ /* 0x000fe20000000000 */
[-C--:B------:R-:W-:Y:S01]  /*0960*/  ISETP.GE.U32.AND P3, PT, R22, R17.reuse, PT ;  /* 0x000000111600720c */ /* 0x080fe20003f66070 */
[----:B------:R-:W-:Y:S01]  /*0970*/  @!P1 VIADD R4, R4, 0x1 ;  /* 0x0000000104049836 */ /* 0x000fe20000000000 */
[----:B------:R-:W-:Y:S01]  /*0980*/  ISETP.GE.U32.AND P4, PT, R24, R17, PT ;  /* 0x000000111800720c */ /* 0x000fe20003f86070 */
[----:B------:R-:W-:Y:S01]  /*0990*/  @P2 VIADD R11, R11, 0x1 ;  /* 0x000000010b0b2836 */ /* 0x000fe20000000000 */
[----:B------:R-:W-:Y:S02]  /*09a0*/  ISETP.GE.AND P6, PT, R9, RZ, PT ;  /* 0x000000ff0900720c */ /* 0x000fe40003fc6270 */
[----:B------:R-:W-:-:S02]  /*09b0*/  ISETP.GE.AND P2, PT, R20, RZ, PT ;  /* 0x000000ff1400720c */ /* 0x000fc40003f46270 */
[----:B------:R-:W-:-:S04]  /*09c0*/  ISETP.NE.AND P0, PT, R15, RZ, PT ;  /* 0x000000ff0f00720c */ /* 0x000fc80003f05270 */
[----:B------:R-:W-:Y:S01]  /*09d0*/  SEL R20, R26, R7, !P0 ;  /* 0x000000071a147207 */ /* 0x000fe20004000000 */
[----:B------:R-:W-:Y:S02]  /*09e0*/  @P3 VIADD R5, R5, 0x1 ;  /* 0x0000000105053836 */ /* 0x000fe40000000000 */
[----:B------:R-:W-:Y:S02]  /*09f0*/  @P4 VIADD R4, R4, 0x1 ;  /* 0x0000000104044836 */ /* 0x000fe40000000000 */
[----:B------:R-:W-:Y:S02]  /*0a00*/  @!P6 IMAD.MOV R11, RZ, RZ, -R11 ;  /* 0x000000ffff0be224 */ /* 0x000fe400078e0a0b */
[----:B------:R-:W-:Y:S02]  /*0a10*/  @!P5 IMAD.MOV R5, RZ, RZ, -R5 ;  /* 0x000000ffff05d224 */ /* 0x000fe400078e0a05 */
[----:B------:R-:W-:Y:S01]  /*0a20*/  @!P2 IMAD.MOV R4, RZ, RZ, -R4 ;  /* 0x000000ffff04a224 */ /* 0x000fe200078e0a04 */
[C---:B------:R-:W-:Y:S01]  /*0a30*/  SEL R22, R26.reuse, R11, !P0 ;  /* 0x0000000b1a167207 */ /* 0x040fe20004000000 */
[----:B------:R-:W-:Y:S01]  /*0a40*/  IMAD.MOV R19, RZ, RZ, -R20 ;  /* 0x000000ffff137224 */ /* 0x000fe200078e0a14 */
[----:B------:R-:W-:-:S02]  /*0a50*/  SEL R24, R26, R5, !P0 ;  /* 0x000000051a187207 */ /* 0x000fc40004000000 */
[----:B------:R-:W-:Y:S01]  /*0a60*/  SEL R26, R26, R4, !P0 ;  /* 0x000000041a1a7207 */ /* 0x000fe20004000000 */
[----:B------:R-:W-:Y:S02]  /*0a70*/  IMAD.MOV R21, RZ, RZ, -R22 ;  /* 0x000000ffff157224 */ /* 0x000fe400078e0a16 */
[----:B------:R-:W-:Y:S02]  /*0a80*/  IMAD.MOV R25, RZ, RZ, -R24 ;  /* 0x000000ffff197224 */ /* 0x000fe400078e0a18 */
[----:B------:R-:W-:Y:S02]  /*0a90*/  IMAD.MOV R23, RZ, RZ, -R26 ;  /* 0x000000ffff177224 */ /* 0x000fe400078e0a1a */
[C---:B------:R-:W-:Y:S02]  /*0aa0*/  IMAD R19, R15.reuse, R19, R6 ;  /* 0x000000130f137224 */ /* 0x040fe400078e0206 */
[C---:B------:R-:W-:Y:S02]  /*0ab0*/  IMAD R21, R15.reuse, R21, R10 ;  /* 0x000000150f157224 */ /* 0x040fe400078e020a */
[----:B------:R-:W-:-:S02]  /*0ac0*/  IMAD R25, R15, R25, R8 ;  /* 0x000000190f197224 */ /* 0x000fc400078e0208 */
[----:B------:R-:W-:Y:S02]  /*0ad0*/  IMAD R23, R15, R23, R18 ;  /* 0x000000170f177224 */ /* 0x000fe400078e0212 */
[-C--:B------:R-:W-:Y:S02]  /*0ae0*/  IMAD R11, R20, R15.reuse, R19 ;  /* 0x0000000f140b7224 */ /* 0x080fe400078e0213 */
[-C--:B------:R-:W-:Y:S02]  /*0af0*/  IMAD R5, R22, R15.reuse, R21 ;  /* 0x0000000f16057224 */ /* 0x080fe400078e0215 */
[-C--:B------:R-:W-:Y:S02]  /*0b00*/  IMAD R7, R24, R15.reuse, R25 ;  /* 0x0000000f18077224 */ /* 0x080fe400078e0219 */
[----:B------:R-:W-:Y:S02]  /*0b10*/  IMAD R9, R26, R15, R23 ;  /* 0x0000000f1a097224 */ /* 0x000fe400078e0217 */
[----:B------:R-:W-:-:S04]  /*0b20*/  IMAD.WIDE R10, R11, 0x4, R2 ;  /* 0x000000040b0a7825 */ /* 0x000fc800078e0202 */
[--C-:B------:R-:W-:Y:S02]  /*0b30*/  IMAD.WIDE R4, R5, 0x4, R2.reuse ;  /* 0x0000000405047825 */ /* 0x100fe400078e0202 */
[----:B------:R-:W2:Y:S02]  /*0b40*/  LDG.E R10, desc[UR6][R10.64] ;  /* 0x000000060a0a7981 */ /* 0x000ea4000c1e1900 */
[--C-:B------:R-:W-:Y:S02]  /*0b50*/  IMAD.WIDE R6, R7, 0x4, R2.reuse ;  /* 0x0000000407067825 */ /* 0x100fe400078e0202 */
[----:B------:R-:W3:Y:S02]  /*0b60*/  LDG.E R4, desc[UR6][R4.64] ;  /* 0x0000000604047981 */ /* 0x000ee4000c1e1900 */
[----:B------:R-:W-:Y:S02]  /*0b70*/  IMAD.WIDE R8, R9, 0x4, R2 ;  /* 0x0000000409087825 */ /* 0x000fe400078e0202 */
[----:B------:R0:W4:Y:S04]  /*0b80*/  LDG.E R7, desc[UR6][R6.64] ;  /* 0x0000000606077981 */ /* 0x000128000c1e1900 */
[----:B------:R-:W5:Y:S01]  /*0b90*/  LDG.E R8, desc[UR6][R8.64] ;  /* 0x0000000608087981 */ /* 0x000f62000c1e1900 */
[----:B------:R-:W1:Y:S01]  /*0ba0*/  S2UR UR5, SR_CgaCtaId ;  /* 0x00000000000579c3 */ /* 0x000e620000008800 */
[----:B------:R-:W-:Y:S01]  /*0bb0*/  UMOV UR4, 0x400 ;  /* 0x0000040000047882 */ /* 0x000fe20000000000 */
[----:B0-----:R-:W-:Y:S01]  /*0bc0*/  VIADD R6, R18, UR8 ;  /* 0x0000000812067c36 */ /* 0x001fe20008000000 */
[----:B-1----:R-:W-:-:S06]  /*0bd0*/  ULEA UR4, UR5, UR4, 0x18 ;  /* 0x0000000405047291 */ /* 0x002fcc000f8ec0ff */
[----:B------:R-:W-:Y:S02]  /*0be0*/  LEA R20, R20, UR4, 0x8 ;  /* 0x0000000414147c11 */ /* 0x000fe4000f8e40ff */
[----:B------:R-:W-:Y:S02]  /*0bf0*/  LEA R22, R22, UR4, 0x8 ;  /* 0x0000000416167c11 */ /* 0x000fe4000f8e40ff */
[----:B------:R-:W-:Y:S02]  /*0c00*/  LEA R24, R24, UR4, 0x8 ;  /* 0x0000000418187c11 */ /* 0x000fe4000f8e40ff */
[----:B------:R-:W-:Y:S01]  /*0c10*/  LEA R26, R26, UR4, 0x8 ;  /* 0x000000041a1a7c11 */ /* 0x000fe2000f8e40ff */
[----:B------:R-:W-:Y:S02]  /*0c20*/  IMAD R19, R19, 0x4, R20 ;  /* 0x0000000413137824 */ /* 0x000fe400078e0214 */
[----:B------:R-:W-:Y:S02]  /*0c30*/  IMAD R21, R21, 0x4, R22 ;  /* 0x0000000415157824 */ /* 0x000fe400078e0216 */
[----:B------:R-:W-:-:S02]  /*0c40*/  IMAD R24, R25, 0x4, R24 ;  /* 0x0000000419187824 */ /* 0x000fc400078e0218 */
[----:B------:R-:W-:Y:S01]  /*0c50*/  IMAD R23, R23, 0x4, R26 ;  /* 0x0000000417177824 */ /* 0x000fe200078e021a */
[----:B------:R-:W-:Y:S01]  /*0c60*/  ISETP.GE.AND P0, PT, R6, R14, PT ;  /* 0x0000000e0600720c */ /* 0x000fe20003f06270 */
[----:B--2---:R1:W-:Y:S04]  /*0c70*/  STS [R19], R10 ;  /* 0x0000000a13007388 */ /* 0x0043e80000000800 */
[----:B---3--:R1:W-:Y:S04]  /*0c80*/  STS [R21], R4 ;  /* 0x0000000415007388 */ /* 0x0083e80000000800 */
[----:B----4-:R1:W-:Y:S04]  /*0c90*/  STS [R24], R7 ;  /* 0x0000000718007388 */ /* 0x0103e80000000800 */
[----:B-----5:R1:W-:Y:S01]  /*0ca0*/  STS [R23], R8 ;  /* 0x0000000817007388 */ /* 0x0203e20000000800 */
[----:B------:R-:W-:Y:S05]  /*0cb0*/  @!P0 BRA `(.L_x_5) ;  /* 0xfffffff800548947 */ /* 0x000fea000383ffff */
.L_x_1:
[----:B------:R-:W-:Y:S05]  /*0cc0*/  BSYNC.RECONVERGENT B0 ;  /* 0x0000000000007941 */ /* 0x000fea0003800200 */
.L_x_0:
[----:B------:R-:W-:Y:S01]  /*0cd0*/  BAR.SYNC.DEFER_BLOCKING 0x0 ;  /* 0x0000000000007b1d */ /* 0x000fe20000010000 */
[----:B------:R-:W-:-:S13]  /*0ce0*/  ISETP.GE.AND P0, PT, R13, R12, PT ;  /* 0x0000000c0d00720c */ /* 0x000fda0003f06270 */
[----:B------:R-:W-:Y:S05]  /*0cf0*/  @P0 EXIT ;  /* 0x000000000000094d */ /* 0x000fea0003800000 */
[----:B------:R-:W-:Y:S01]  /*0d00*/  ISETP.GT.AND P0, PT, R15, RZ, PT ;  /* 0x000000ff0f00720c */ /* 0x000fe20003f04270 */
[----:B------:R-:W2:Y:S01]  /*0d10*/  LDCU.64 UR8, c[0x0][0x3a0] ;  /* 0x00007400ff0877ac */ /* 0x000ea20008000a00 */
[--C-:B------:R-:W-:Y:S01]  /*0d20*/  SHF.R.S32.HI R9, RZ, 0x1f, R13.reuse ;  /* 0x0000001fff097819 */ /* 0x100fe2000001140d */
[----:B-1----:R-:W-:Y:S01]  /*0d30*/  IMAD.MOV.U32 R8, RZ, RZ, R13 ;  /* 0x000000ffff087224 */ /* 0x002fe200078e000d */
[----:B------:R-:W-:Y:S01]  /*0d40*/  SHF.R.S32.HI R3, RZ, 0x1f, R0 ;  /* 0x0000001fff037819 */ /* 0x000fe20000011400 */
[----:B------:R-:W1:Y:S01]  /*0d50*/  LDCU.64 UR10, c[0x0][0x3a0] ;  /* 0x00007400ff0a77ac */ /* 0x000e620008000a00 */
[----:B------:R-:W3:Y:S07]  /*0d60*/  LDCU.128 UR12, c[0x0][0x390] ;  /* 0x00007200ff0c77ac */ /* 0x000eee0008000c00 */
[----:B------:R-:W-:Y:S05]  /*0d70*/  @P0 BRA `(.L_x_6) ;  /* 0x0000000400ec0947 */ /* 0x000fea0003800000 */
[----:B------:R-:W-:Y:S01]  /*0d80*/  LOP3.LUT R5, RZ, R8, RZ, 0x33, !PT ;  /* 0x00000008ff057212 */ /* 0x000fe200078e33ff */
[----:B------:R-:W-:Y:S01]  /*0d90*/  BSSY.RECONVERGENT B0, `(.L_x_7) ;  /* 0x000001f000007945 */ /* 0x000fe20003800200 */
[----:B------:R-:W-:Y:S02]  /*0da0*/  LOP3.LUT R7, RZ, R9, RZ, 0x33, !PT ;  /* 0x00000009ff077212 */ /* 0x000fe400078e33ff */
[----:B------:R-:W-:-:S04]  /*0db0*/  IADD3 R5, P0, PT, R12, R5, RZ ;  /* 0x000000050c057210 */ /* 0x000fc80007f1e0ff */
[----:B------:R-:W-:-:S04]  /*0dc0*/  LEA.HI.X.SX32 R12, R12, R7, 0x1, P0 ;  /* 0x000000070c0c7211 */ /* 0x000fc800000f0eff */
[----:B------:R-:W-:-:S04]  /*0dd0*/  LOP3.LUT R2, R12, R3, RZ, 0xfc, !PT ;  /* 0x000000030c027212 */ /* 0x000fc800078efcff */
[----:B------:R-:W-:-:S13]  /*0de0*/  ISETP.NE.U32.AND P0, PT, R2, RZ, PT ;  /* 0x000000ff0200720c */ /* 0x000fda0003f05070 */
[----:B------:R-:W-:Y:S05]  /*0df0*/  @!P0 BRA `(.L_x_8) ;  /* 0x0000000000148947 */ /* 0x000fea0003800000 */
[----:B------:R-:W-:-:S07]  /*0e00*/  MOV R2, 0xe20 ;  /* 0x00000e2000027802 */ /* 0x000fce0000000f00 */
[----:B0123--:R-:W-:Y:S05]  /*0e10*/  CALL.REL.NOINC `($__internal_0_$__cuda_sm20_div_u64) ;  /* 0x0000001800d47944 */ /* 0x00ffea0003c00000 */
[----:B------:R-:W-:Y:S02]  /*0e20*/  IMAD.MOV.U32 R4, RZ, RZ, R6 ;  /* 0x000000ffff047224 */ /* 0x000fe400078e0006 */
[----:B------:R-:W-:Y:S01]  /*0e30*/  IMAD.MOV.U32 R5, RZ, RZ, R7 ;  /* 0x000000ffff057224 */ /* 0x000fe200078e0007 */
[----:B------:R-:W-:Y:S06]  /*0e40*/  BRA `(.L_x_9) ;  /* 0x00000000004c7947 */ /* 0x000fec0003800000 */
.L_x_8:
[----:B------:R-:W4:Y:S01]  /*0e50*/  I2F.U32.RP R2, R0 ;  /* 0x0000000000027306 */ /* 0x000f220000209000 */
[----:B------:R-:W-:Y:S01]  /*0e60*/  IMAD.MOV R11, RZ, RZ, -R0 ;  /* 0x000000ffff0b7224 */ /* 0x000fe200078e0a00 */
[----:B------:R-:W-:-:S06]  /*0e70*/  ISETP.NE.U32.AND P2, PT, R0, RZ, PT ;  /* 0x000000ff0000720c */ /* 0x000fcc0003f45070 */
[----:B----4-:R-:W4:Y:S02]  /*0e80*/  MUFU.RCP R2, R2 ;  /* 0x0000000200027308 */ /* 0x010f240000001000 */
[----:B----4-:R-:W-:-:S06]  /*0e90*/  VIADD R6, R2, 0xffffffe ;  /* 0x0ffffffe02067836 */ /* 0x010fcc0000000000 */
[----:B------:R4:W5:Y:S02]  /*0ea0*/  F2I.FTZ.U32.TRUNC.NTZ R7, R6 ;  /* 0x0000000600077305 */ /* 0x000964000021f000 */
[----:B----4-:R-:W-:Y:S02]  /*0eb0*/  IMAD.MOV.U32 R6, RZ, RZ, RZ ;  /* 0x000000ffff067224 */ /* 0x010fe400078e00ff */
[----:B-----5:R-:W-:-:S04]  /*0ec0*/  IMAD R11, R11, R7, RZ ;  /* 0x000000070b0b7224 */ /* 0x020fc800078e02ff */
[----:B0-----:R-:W-:-:S06]  /*0ed0*/  IMAD.HI.U32 R4, R7, R11, R6 ;  /* 0x0000000b07047227 */ /* 0x001fcc00078e0006 */
[----:B------:R-:W-:-:S04]  /*0ee0*/  IMAD.HI.U32 R4, R4, R5, RZ ;  /* 0x0000000504047227 */ /* 0x000fc800078e00ff */
[----:B------:R-:W-:-:S04]  /*0ef0*/  IMAD.MOV R7, RZ, RZ, -R4 ;  /* 0x000000ffff077224 */ /* 0x000fc800078e0a04 */
[----:B------:R-:W-:-:S05]  /*0f00*/  IMAD R5, R0, R7, R5 ;  /* 0x0000000700057224 */ /* 0x000fca00078e0205 */
[----:B------:R-:W-:-:S13]  /*0f10*/  ISETP.GE.U32.AND P0, PT, R5, R0, PT ;  /* 0x000000000500720c */ /* 0x000fda0003f06070 */
[----:B------:R-:W-:Y:S02]  /*0f20*/  @P0 IMAD.IADD R5, R5, 0x1, -R0 ;  /* 0x0000000105050824 */ /* 0x000fe400078e0a00 */
[----:B------:R-:W-:-:S03]  /*0f30*/  @P0 VIADD R4, R4, 0x1 ;  /* 0x0000000104040836 */ /* 0x000fc60000000000 */
[----:B------:R-:W-:Y:S01]  /*0f40*/  ISETP.GE.U32.AND P1, PT, R5, R0, PT ;  /* 0x000000000500720c */ /* 0x000fe20003f26070 */
[----:B------:R-:W-:-:S12]  /*0f50*/  IMAD.MOV.U32 R5, RZ, RZ, RZ ;  /* 0x000000ffff057224 */ /* 0x000fd800078e00ff */
[----:B------:R-:W-:Y:S01]  /*0f60*/  @P1 VIADD R4, R4, 0x1 ;  /* 0x0000000104041836 */ /* 0x000fe20000000000 */
[----:B------:R-:W-:-:S07]  /*0f70*/  @!P2 LOP3.LUT R4, RZ, R0, RZ, 0x33, !PT ;  /* 0x00000000ff04a212 */ /* 0x000fce00078e33ff */
.L_x_9:
[----:B-123--:R-:W-:Y:S05]  /*0f80*/  BSYNC.RECONVERGENT B0 ;  /* 0x0000000000007941 */ /* 0x00efea0003800200 */
.L_x_7:
[C---:B------:R-:W-:Y:S01]  /*0f90*/  VIADD R2, R4.reuse, 0x1 ;  /* 0x0000000104027836 */ /* 0x040fe20000000000 */
[----:B------:R-:W0:Y:S01]  /*0fa0*/  LDCU UR4, c[0x0][0x38c] ;  /* 0x00007180ff0477ac */ /* 0x000e220008000800 */
[----:B------:R-:W-:Y:S01]  /*0fb0*/  ISETP.GE.U32.AND P0, PT, R4, 0x3, PT ;  /* 0x000000030400780c */ /* 0x000fe20003f06070 */
[----:B------:R-:W-:Y:S01]  /*0fc0*/  IMAD.MOV.U32 R4, RZ, RZ, 0x1 ;  /* 0x00000001ff047424 */ /* 0x000fe200078e00ff */
[----:B------:R-:W-:Y:S01]  /*0fd0*/  BSSY.RECONVERGENT B0, `(.L_x_10) ;  /* 0x000001a000007945 */ /* 0x000fe20003800200 */
[----:B------:R-:W-:Y:S02]  /*0fe0*/  LOP3.LUT R2, R2, 0x3, RZ, 0xc0, !PT ;  /* 0x0000000302027812 */ /* 0x000fe400078ec0ff */
[----:B------:R-:W-:Y:S02]  /*0ff0*/  ISETP.GE.U32.AND.EX P0, PT, R5, RZ, PT, P0 ;  /* 0x000000ff0500720c */ /* 0x000fe40003f06100 */
[----:B------:R-:W-:-:S04]  /*1000*/  ISETP.NE.U32.AND P1, PT, R2, RZ, PT ;  /* 0x000000ff0200720c */ /* 0x000fc80003f25070 */
[----:B------:R-:W-:Y:S02]  /*1010*/  ISETP.NE.AND.EX P1, PT, RZ, RZ, PT, P1 ;  /* 0x000000ffff00720c */ /* 0x000fe40003f25310 */
[----:B0-----:R-:W-:-:S04]  /*1020*/  SHF.L.U32 R4, R4, UR4, RZ ;  /* 0x0000000404047c19 */ /* 0x001fc800080006ff */
[----:B------:R-:W-:-:S07]  /*1030*/  SHF.R.S32.HI R5, RZ, 0x1f, R4 ;  /* 0x0000001fff057819 */ /* 0x000fce0000011404 */
[----:B------:R-:W-:Y:S05]  /*1040*/  @!P1 BRA `(.L_x_11) ;  /* 0x0000000000489947 */ /* 0x000fea0003800000 */
[----:B------:R-:W-:-:S07]  /*1050*/  IMAD.MOV.U32 R14, RZ, RZ, RZ ;  /* 0x000000ffff0e7224 */ /* 0x000fce00078e00ff */
.L_x_12:
[----:B------:R-:W-:Y:S01]  /*1060*/  IMAD R7, R5, UR8, RZ ;  /* 0x0000000805077c24 */ /* 0x000fe2000f8e02ff */
[----:B------:R-:W-:Y:S01]  /*1070*/  LEA R10, P1, R8, UR14, 0x3 ;  /* 0x0000000e080a7c11 */ /* 0x000fe2000f8218ff */
[----:B------:R-:W-:Y:S01]  /*1080*/  IMAD.WIDE.U32 R12, R4, UR8, R8 ;  /* 0x00000008040c7c25 */ /* 0x000fe2000f8e0008 */
[C---:B------:R-:W-:Y:S02]  /*1090*/  LEA R6, P2, R8.reuse, UR12, 0x2 ;  /* 0x0000000c08067c11 */ /* 0x040fe4000f8410ff */
[----:B------:R-:W-:Y:S01]  /*10a0*/  LEA.HI.X R11, R8, UR15, R9, 0x3, P1 ;  /* 0x0000000f080b7c11 */ /* 0x000fe200088f1c09 */
[----:B------:R-:W-:Y:S01]  /*10b0*/  IMAD R15, R4, UR9, R7 ;  /* 0x00000009040f7c24 */ /* 0x000fe2000f8e0207 */
[----:B------:R-:W-:Y:S02]  /*10c0*/  LEA.HI.X R7, R8, UR13, R9, 0x2, P2 ;  /* 0x0000000d08077c11 */ /* 0x000fe400090f1409 */
[----:B------:R-:W-:Y:S01]  /*10d0*/  IADD3 R2, P1, PT, R2, -0x1, RZ ;  /* 0xffffffff02027810 */ /* 0x000fe20007f3e0ff */
[----:B------:R-:W-:Y:S01]  /*10e0*/  IMAD.IADD R13, R13, 0x1, R15 ;  /* 0x000000010d0d7824 */ /* 0x000fe200078e020f */
[----:B------:R-:W-:-:S02]  /*10f0*/  IADD3 R8, P2, PT, R0, R8, RZ ;  /* 0x0000000800087210 */ /* 0x000fc40007f5e0ff */
[----:B------:R-:W-:Y:S02]  /*1100*/  IADD3.X R14, PT, PT, R14, -0x1, RZ, P1, !PT ;  /* 0xffffffff0e0e7810 */ /* 0x000fe40000ffe4ff */
[----:B------:R0:W-:Y:S01]  /*1110*/  STG.E.64 desc[UR6][R10.64], R12 ;  /* 0x0000000c0a007986 */ /* 0x0001e2000c101b06 */
[----:B------:R-:W-:Y:S01]  /*1120*/  ISETP.NE.U32.AND P1, PT, R2, RZ, PT ;  /* 0x000000ff0200720c */ /* 0x000fe20003f25070 */
[----:B------:R-:W-:Y:S02]  /*1130*/  IMAD.X R9, R3, 0x1, R9, P2 ;  /* 0x0000000103097824 */ /* 0x000fe400010e0609 */
[----:B------:R0:W-:Y:S01]  /*1140*/  STG.E desc[UR6][R6.64], RZ ;  /* 0x000000ff06007986 */ /* 0x0001e2000c101906 */
[----:B------:R-:W-:-:S13]  /*1150*/  ISETP.NE.AND.EX P1, PT, R14, RZ, PT, P1 ;  /* 0x000000ff0e00720c */ /* 0x000fda0003f25310 */
[----:B0-----:R-:W-:Y:S05]  /*1160*/  @P1 BRA `(.L_x_12) ;  /* 0xfffffffc00bc1947 */ /* 0x001fea000383ffff */
.L_x_11:
[----:B------:R-:W-:Y:S05]  /*1170*/  BSYNC.RECONVERGENT B0 ;  /* 0x0000000000007941 */ /* 0x000fea0003800200 */
.L_x_10:
[----:B------:R-:W-:Y:S05]  /*1180*/  @!P0 EXIT ;  /* 0x000000000000894d */ /* 0x000fea0003800000 */
[----:B------:R-:W0:Y:S01]  /*1190*/  LDCU.128 UR16, c[0x0][0x390] ;  /* 0x00007200ff1077ac */ /* 0x000e220008000c00 */
[C-C-:B------:R-:W-:Y:S01]  /*11a0*/  SHF.L.U64.HI R7, R0.reuse, 0x2, R3.reuse ;  /* 0x0000000200077819 */ /* 0x140fe20000010203 */
[C---:B------:R-:W-:Y:S01]  /*11b0*/  IMAD.SHL.U32 R2, R0.reuse, 0x4, RZ ;  /* 0x0000000400027824 */ /* 0x040fe200078e00ff */
[C---:B------:R-:W-:Y:S01]  /*11c0*/  SHF.L.U64.HI R6, R0.reuse, 0x3, R3 ;  /* 0x0000000300067819 */ /* 0x040fe20000010203 */
[----:B------:R-:W-:Y:S01]  /*11d0*/  IMAD.SHL.U32 R25, R0, 0x8, RZ ;  /* 0x0000000800197824 */ /* 0x000fe200078e00ff */
[C---:B0-----:R-:W-:Y:S02]  /*11e0*/  LEA R22, P0, R8.reuse, UR16, 0x2 ;  /* 0x0000001008167c11 */ /* 0x041fe4000f8010ff */
[C---:B------:R-:W-:Y:S02]  /*11f0*/  LEA R24, P1, R8.reuse, UR18, 0x3 ;  /* 0x0000001208187c11 */ /* 0x040fe4000f8218ff */
[C-C-:B------:R-:W-:Y:S02]  /*1200*/  LEA.HI.X R15, R8.reuse, UR17, R9.reuse, 0x2, P0 ;  /* 0x00000011080f7c11 */ /* 0x140fe400080f1409 */
[----:B------:R-:W-:-:S09]  /*1210*/  LEA.HI.X R23, R8, UR19, R9, 0x3, P1 ;  /* 0x0000001308177c11 */ /* 0x000fd200088f1c09 */
.L_x_13:
[----:B------:R-:W-:Y:S01]  /*1220*/  IADD3 R26, P0, PT, R0, R8, RZ ;  /* 0x00000008001a7210 */ /* 0x000fe20007f1e0ff */
[----:B------:R-:W-:-:S04]  /*1230*/  IMAD.WIDE.U32 R16, R4, UR10, R8 ;  /* 0x0000000a04107c25 */ /* 0x000fc8000f8e0008 */
[----:B------:R-:W-:Y:S01]  /*1240*/  IMAD.X R27, R3, 0x1, R9, P0 ;  /* 0x00000001031b7824 */ /* 0x000fe200000e0609 */
[----:B------:R-:W-:Y:S01]  /*1250*/  IADD3 R8, P0, PT, R0, R26, RZ ;  /* 0x0000001a00087210 */ /* 0x000fe20007f1e0ff */
[----:B------:R-:W-:Y:S02]  /*1260*/  IMAD R11, R5, UR10, RZ ;  /* 0x0000000a050b7c24 */ /* 0x000fe4000f8e02ff */
[----:B------:R-:W-:Y:S02]  /*1270*/  IMAD.MOV.U32 R20, RZ, RZ, R24 ;  /* 0x000000ffff147224 */ /* 0x000fe400078e0018 */
[----:B------:R-:W-:Y:S01]  /*1280*/  IMAD.X R9, R3, 0x1, R27, P0 ;  /* 0x0000000103097824 */ /* 0x000fe200000e061b */
[----:B------:R-:W-:Y:S01]  /*1290*/  IADD3 R18, P0, PT, R24, R25, RZ ;  /* 0x0000001918127210 */ /* 0x000fe20007f1e0ff */
[C---:B------:R-:W-:Y:S02]  /*12a0*/  IMAD R11, R4.reuse, UR11, R11 ;  /* 0x0000000b040b7c24 */ /* 0x040fe4000f8e020b */
[----:B------:R-:W-:Y:S01]  /*12b0*/  IMAD.WIDE.U32 R12, R4, UR10, R8 ;  /* 0x0000000a040c7c25 */ /* 0x000fe2000f8e0008 */
[----:B------:R-:W-:-:S03]  /*12c0*/  IADD3 R8, P1, PT, R0, R8, RZ ;  /* 0x0000000800087210 */ /* 0x000fc60007f3e0ff */
[----:B------:R-:W-:Y:S02]  /*12d0*/  IMAD.IADD R17, R17, 0x1, R11 ;  /* 0x0000000111117824 */ /* 0x000fe400078e020b */
[----:B------:R-:W-:Y:S02]  /*12e0*/  IMAD.MOV.U32 R21, RZ, RZ, R23 ;  /* 0x000000ffff157224 */ /* 0x000fe400078e0017 */
[----:B------:R-:W-:Y:S02]  /*12f0*/  IMAD.MOV.U32 R14, RZ, RZ, R22 ;  /* 0x000000ffff0e7224 */ /* 0x000fe400078e0016 */
[----:B------:R-:W-:Y:S01]  /*1300*/  IMAD.X R19, R23, 0x1, R6, P0 ;  /* 0x0000000117137824 */ /* 0x000fe200000e0606 */
[-C--:B------:R-:W-:Y:S01]  /*1310*/  IADD3 R22, P0, PT, R22, R2.reuse, RZ ;  /* 0x0000000216167210 */ /* 0x080fe20007f1e0ff */
[----:B------:R-:W-:Y:S01]  /*1320*/  IMAD.WIDE.U32 R26, R4, UR10, R26 ;  /* 0x0000000a041a7c25 */ /* 0x000fe2000f8e001a */
[----:B------:R-:W-:Y:S03]  /*1330*/  STG.E.64 desc[UR6][R20.64], R16 ;  /* 0x0000001014007986 */ /* 0x000fe6000c101b06 */
[----:B------:R-:W-:Y:S01]  /*1340*/  IMAD.X R9, R3, 0x1, R9, P1 ;  /* 0x0000000103097824 */ /* 0x000fe200008e0609 */
[----:B------:R0:W-:Y:S01]  /*1350*/  STG.E desc[UR6][R14.64], RZ ;  /* 0x000000ff0e007986 */ /* 0x0001e2000c101906 */
[----:B------:R-:W-:Y:S01]  /*1360*/  IMAD.X R23, R15, 0x1, R7, P0 ;  /* 0x000000010f177824 */ /* 0x000fe200000e0607 */
[----:B------:R-:W-:Y:S01]  /*1370*/  IADD3 R10, P1, PT, R22, R2, RZ ;  /* 0x00000002160a7210 */ /* 0x000fe20007f3e0ff */
[----:B------:R-:W-:-:S02]  /*1380*/  IMAD.IADD R27, R11, 0x1, R27 ;  /* 0x000000010b1b7824 */ /* 0x000fc400078e021b */
[----:B------:R-:W-:-:S03]  /*1390*/  IMAD.IADD R13, R11, 0x1, R13 ;  /* 0x000000010b0d7824 */ /* 0x000fc600078e020d */
[----:B------:R1:W-:Y:S01]  /*13a0*/  STG.E.64 desc[UR6][R18.64], R26 ;  /* 0x0000001a12007986 */ /* 0x0003e2000c101b06 */
[-C--:B0-----:R-:W-:Y:S01]  /*13b0*/  IADD3 R14, P0, PT, R18, R25.reuse, RZ ;  /* 0x00000019120e7210 */ /* 0x081fe20007f1e0ff */
[----:B------:R-:W-:Y:S02]  /*13c0*/  IMAD.WIDE.U32 R20, R4, UR10, R8 ;  /* 0x0000000a04147c25 */ /* 0x000fe4000f8e0008 */
[----:B------:R0:W-:Y:S02]  /*13d0*/  STG.E desc[UR6][R22.64], RZ ;  /* 0x000000ff16007986 */ /* 0x0001e4000c101906 */
[----:B------:R-:W-:Y:S02]  /*13e0*/  IMAD.IADD R21, R11, 0x1, R21 ;  /* 0x000000010b157824 */ /* 0x000fe400078e0215 */
[----:B------:R-:W-:Y:S01]  /*13f0*/  IMAD.X R15, R19, 0x1, R6, P0 ;  /* 0x00000001130f7824 */ /* 0x000fe200000e0606 */
[----:B------:R-:W-:Y:S01]  /*1400*/  IADD3 R16, P0, PT, R14, R25, RZ ;  /* 0x000000190e107210 */ /* 0x000fe20007f1e0ff */
[----:B------:R-:W-:Y:S01]  /*1410*/  IMAD.X R11, R23, 0x1, R7, P1 ;  /* 0x00000001170b7824 */ /* 0x000fe200008e0607 */
[----:B-1----:R-:W-:-:S03]  /*1420*/  IADD3 R18, P1, PT, R10, R2, RZ ;  /* 0x000000020a127210 */ /* 0x002fc60007f3e0ff */
[--C-:B------:R-:W-:Y:S01]  /*1430*/  IMAD.X R17, R15, 0x1, R6.reuse, P0 ;  /* 0x000000010f117824 */ /* 0x100fe200000e0606 */
[----:B------:R-:W-:Y:S01]  /*1440*/  IADD3 R8, P0, PT, R0, R8, RZ ;  /* 0x0000000800087210 */ /* 0x000fe20007f1e0ff */
[----:B------:R1:W-:Y:S01]  /*1450*/  STG.E.64 desc[UR6][R14.64], R12 ;  /* 0x0000000c0e007986 */ /* 0x0003e2000c101b06 */
[----:B0-----:R-:W-:Y:S01]  /*1460*/  IADD3 R22, P2, PT, R18, R2, RZ ;  /* 0x0000000212167210 */ /* 0x001fe20007f5e0ff */
[----:B------:R-:W-:Y:S01]  /*1470*/  IMAD.X R19, R11, 0x1, R7, P1 ;  /* 0x000000010b137824 */ /* 0x000fe200008e0607 */
[----:B------:R-:W-:Y:S01]  /*1480*/  IADD3 R24, P1, PT, R16, R25, RZ ;  /* 0x0000001910187210 */ /* 0x000fe20007f3e0ff */
[----:B------:R0:W-:Y:S01]  /*1490*/  STG.E desc[UR6][R10.64], RZ ;  /* 0x000000ff0a007986 */ /* 0x0001e2000c101906 */
[----:B------:R-:W-:Y:S01]  /*14a0*/  IMAD.X R9, R3, 0x1, R9, P0 ;  /* 0x0000000103097824 */ /* 0x000fe200000e0609 */
[----:B------:R-:W-:Y:S02]  /*14b0*/  ISETP.GE.U32.AND P0, PT, R8, R4, PT ;  /* 0x000000040800720c */ /* 0x000fe40003f06070 */
[----:B------:R0:W-:Y:S01]  /*14c0*/  STG.E.64 desc[UR6][R16.64], R20 ;  /* 0x0000001410007986 */ /* 0x0001e2000c101b06 */
[----:B------:R-:W-:Y:S01]  /*14d0*/  IMAD.X R23, R17, 0x1, R6, P1 ;  /* 0x0000000111177824 */ /* 0x000fe200008e0606 */
[----:B------:R-:W-:-:S02]  /*14e0*/  ISETP.GE.AND.EX P0, PT, R9, R5, PT, P0 ;  /* 0x000000050900720c */ /* 0x000fc40003f06300 */
[----:B------:R0:W-:Y:S01]  /*14f0*/  STG.E desc[UR6][R18.64], RZ ;  /* 0x000000ff12007986 */ /* 0x0001e2000c101906 */
[----:B-1----:R-:W-:-:S10]  /*1500*/  IMAD.X R15, R19, 0x1, R7, P2 ;  /* 0x00000001130f7824 */ /* 0x002fd400010e0607 */
[----:B0-----:R-:W-:Y:S05]  /*1510*/  @!P0 BRA `(.L_x_13) ;  /* 0xfffffffc00408947 */ /* 0x001fea000383ffff */
[----:B------:R-:W-:Y:S05]  /*1520*/  EXIT ;  /* 0x000000000000794d */ /* 0x000fea0003800000 */
.L_x_6:
[----:B------:R-:W4:Y:S01]  /*1530*/  LDCU UR4, c[0x0][0x38c] ;  /* 0x00007180ff0477ac */ /* 0x000f220008000800 */
[----:B------:R-:W-:Y:S01]  /*1540*/  IMAD.MOV.U32 R7, RZ, RZ, 0x1 ;  /* 0x00000001ff077424 */ /* 0x000fe200078e00ff */
[----:B------:R-:W-:Y:S01]  /*1550*/  CS2R R12, SRZ ;  /* 0x00000000000c7805 */ /* 0x000fe2000001ff00 */
[----:B------:R-:W0:Y:S03]  /*1560*/  LDCU.64 UR16, c[0x0][0x3a0] ;  /* 0x00007400ff1077ac */ /* 0x000e260008000a00 */
[----:B----4-:R-:W-:-:S04]  /*1570*/  SHF.L.U32 R7, R7, UR4, RZ ;  /* 0x0000000407077c19 */ /* 0x010fc800080006ff */
[----:B------:R-:W-:Y:S01]  /*1580*/  SHF.R.S32.HI R6, RZ, 0x1f, R7 ;  /* 0x0000001fff067819 */ /* 0x000fe20000011407 */
[----:B0-----:R-:W-:-:S04]  /*1590*/  IMAD.WIDE.U32 R4, R7, UR16, R8 ;  /* 0x0000001007047c25 */ /* 0x001fc8000f8e0008 */
[----:B------:R-:W-:-:S04]  /*15a0*/  IMAD R2, R6, UR16, RZ ;  /* 0x0000001006027c24 */ /* 0x000fc8000f8e02ff */
[----:B------:R-:W-:-:S04]  /*15b0*/  IMAD R15, R7, UR17, R2 ;  /* 0x00000011070f7c24 */ /* 0x000fc8000f8e0202 */
[----:B------:R-:W-:-:S07]  /*15c0*/  IMAD.IADD R15, R15, 0x1, R5 ;  /* 0x000000010f0f7824 */ /* 0x000fce00078e0205 */
.L_x_20:
[----:B------:R-:W-:Y:S01]  /*15d0*/  IMAD.MOV.U32 R17, RZ, RZ, 0x1 ;  /* 0x00000001ff117424 */ /* 0x000fe200078e00ff */
[----:B------:R-:W-:Y:S04]  /*15e0*/  BSSY.RECONVERGENT B0, `(.L_x_14) ;  /* 0x0000126000007945 */ /* 0x000fe80003800200 */
[CC--:B------:R-:W-:Y:S02]  /*15f0*/  SHF.L.U32 R11, R17.reuse, R13.reuse, RZ ;  /* 0x0000000d110b7219 */ /* 0x0c0fe400000006ff */
[----:B------:R-:W-:Y:S02]  /*1600*/  SHF.L.U64.HI R2, R17, R13, RZ ;  /* 0x0000000d11027219 */ /* 0x000fe400000102ff */
[----:B------:R-:W-:-:S04]  /*1610*/  LOP3.LUT P0, RZ, R11, R4, RZ, 0xc0, !PT ;  /* 0x000000040bff7212 */ /* 0x000fc8000780c0ff */
[----:B------:R-:W-:-:S13]  /*1620*/  LOP3.LUT P0, RZ, R2, R15, RZ, 0xc0, P0 ;  /* 0x0000000f02ff7212 */ /* 0x000fda000000c0ff */
[----:B------:R-:W-:Y:S05]  /*1630*/  @!P0 BRA `(.L_x_15) ;  /* 0x0000001000808947 */ /* 0x000fea0003800000 */
[----:B------:R-:W0:Y:S01]  /*1640*/  S2UR UR5, SR_CgaCtaId ;  /* 0x00000000000579c3 */ /* 0x000e220000008800 */
[----:B------:R-:W-:-:S07]  /*1650*/  UMOV UR4, 0x400 ;  /* 0x0000040000047882 */ /* 0x000fce0000000000 */
[----:B------:R-:W4:Y:S01]  /*1660*/  LDC R19, c[0x0][0x388] ;  /* 0x0000e200ff137b82 */ /* 0x000f220000000800 */
[----:B0-----:R-:W-:-:S06]  /*1670*/  ULEA UR4, UR5, UR4, 0x18 ;  /* 0x0000000405047291 */ /* 0x001fcc000f8ec0ff */
[----:B------:R-:W-:-:S05]  /*1680*/  LEA R2, R13, UR4, 0x8 ;  /* 0x000000040d027c11 */ /* 0x000fca000f8e40ff */
[C---:B------:R-:W-:Y:S02]  /*1690*/  IMAD R14, R13.reuse, 0x4, R2 ;  /* 0x000000040d0e7824 */ /* 0x040fe400078e0202 */
[----:B------:R-:W-:-:S03]  /*16a0*/  VIADD R2, R13, 0x1 ;  /* 0x000000010d027836 */ /* 0x000fc60000000000 */
[----:B------:R-:W0:Y:S02]  /*16b0*/  LDS R11, [R14] ;  /* 0x000000000e0b7984 */ /* 0x000e240000000800 */
[----:B----4-:R-:W-:Y:S01]  /*16c0*/  ISETP.GE.AND P0, PT, R2, R19, PT ;  /* 0x000000130200720c */ /* 0x010fe20003f06270 */
[----:B0-----:R-:W-:-:S12]  /*16d0*/  FADD R12, R12, R11 ;  /* 0x0000000b0c0c7221 */ /* 0x001fd80000000000 */
[----:B------:R-:W-:Y:S05]  /*16e0*/  @P0 BRA `(.L_x_15) ;  /* 0x0000001000540947 */ /* 0x000fea0003800000 */
[----:B------:R-:W-:-:S05]  /*16f0*/  LOP3.LUT R10, RZ, R13, RZ, 0x33, !PT ;  /* 0x0000000dff0a7212 */ /* 0x000fca00078e33ff */
[----:B------:R-:W-:-:S05]  /*1700*/  IMAD.IADD R10, R10, 0x1, R19 ;  /* 0x000000010a0a7824 */ /* 0x000fca00078e0213 */
[----:B------:R-:W-:-:S13]  /*1710*/  LOP3.LUT P0, R16, R10, 0x3, RZ, 0xc0, !PT ;  /* 0x000000030a107812 */ /* 0x000fda000780c0ff */
[----:B------:R-:W-:Y:S05]  /*1720*/  @!P0 BRA `(.L_x_16) ;  /* 0x0000000000708947 */ /* 0x000fea0003800000 */
[----:B------:R-:W0:Y:S01]  /*1730*/  LDS R10, [R14+0x4] ;  /* 0x000004000e0a7984 */ /* 0x000e220000000800 */
[CC--:B------:R-:W-:Y:S02]  /*1740*/  SHF.L.U32 R11, R17.reuse, R2.reuse, RZ ;  /* 0x00000002110b7219 */ /* 0x0c0fe400000006ff */
[----:B------:R-:W-:Y:S02]  /*1750*/  ISETP.NE.AND P1, PT, R16, 0x1, PT ;  /* 0x000000011000780c */ /* 0x000fe40003f25270 */
[----:B------:R-:W-:Y:S02]  /*1760*/  SHF.L.U64.HI R2, R17, R2, RZ ;  /* 0x0000000211027219 */ /* 0x000fe400000102ff */
[----:B------:R-:W-:-:S04]  /*1770*/  LOP3.LUT P0, RZ, R11, R4, RZ, 0xc0, !PT ;  /* 0x000000040bff7212 */ /* 0x000fc8000780c0ff */
[----:B------:R-:W-:Y:S01]  /*1780*/  LOP3.LUT P0, RZ, R2, R15, RZ, 0xc0, P0 ;  /* 0x0000000f02ff7212 */ /* 0x000fe2000000c0ff */
[----:B------:R-:W-:-:S03]  /*1790*/  VIADD R2, R13, 0x2 ;  /* 0x000000020d027836 */ /* 0x000fc60000000000 */
[----:B------:R-:W-:-:S05]  /*17a0*/  FSEL R11, RZ, 1, !P0 ;  /* 0x3f800000ff0b7808 */ /* 0x000fca0004000000 */
[----:B0-----:R-:W-:Y:S01]  /*17b0*/  FFMA R12, R11, R10, R12 ;  /* 0x0000000a0b0c7223 */ /* 0x001fe2000000000c */
[----:B------:R-:W-:Y:S06]  /*17c0*/  @!P1 BRA `(.L_x_16) ;  /* 0x0000000000489947 */ /* 0x000fec0003800000 */
        /* <DEDUP_REMOVED lines=12> */
[----:B------:R-:W-:Y:S02]  /*1890*/  SHF.L.U64.HI R2, R17, R2, RZ ;  /* 0x0000000211027219 */ /* 0x000fe400000102ff */
[----:B------:R-:W-:-:S04]  /*18a0*/  LOP3.LUT P0, RZ, R21, R4, RZ, 0xc0, !PT ;  /* 0x0000000415ff7212 */ /* 0x000fc8000780c0ff */
[----:B------:R-:W-:Y:S01]  /*18b0*/  LOP3.LUT P0, RZ, R2, R15, RZ, 0xc0, P0 ;  /* 0x0000000f02ff7212 */ /* 0x000fe2000000c0ff */
[----:B------:R-:W-:-:S03]  /*18c0*/  VIADD R2, R13, 0x4 ;  /* 0x000000040d027836 */ /* 0x000fc60000000000 */
[----:B------:R-:W-:-:S05]  /*18d0*/  FSEL R21, RZ, 1, !P0 ;  /* 0x3f800000ff157808 */ /* 0x000fca0004000000 */
[----:B0-----:R-:W-:-:S07]  /*18e0*/  FFMA R12, R21, R11, R12 ;  /* 0x0000000b150c7223 */ /* 0x001fce000000000c */
.L_x_16:
[----:B------:R-:W-:-:S04]  /*18f0*/  IADD3 R10, PT, PT, -R13, -0x2, R19 ;  /* 0xfffffffe0d0a7810 */ /* 0x000fc80007ffe113 */
[----:B------:R-:W-:-:S13]  /*1900*/  ISETP.GE.U32.AND P0, PT, R10, 0x3, PT ;  /* 0x000000030a00780c */ /* 0x000fda0003f06070 */
[----:B------:R-:W-:Y:S05]  /*1910*/  @!P0 BRA `(.L_x_15) ;  /* 0x0000000c00c88947 */ /* 0x000fea0003800000 */
[--C-:B------:R-:W-:Y:S01]  /*1920*/  IMAD.IADD R11, R19, 0x1, -R2.reuse ;  /* 0x00000001130b7824 */ /* 0x100fe200078e0a02 */
[----:B------:R-:W-:Y:S01]  /*1930*/  PLOP3.LUT P0, PT, PT, PT, PT, 0x80, 0x8 ;  /* 0x000000000008781c */ /* 0x000fe20003f0f070 */
[----:B------:R-:W-:-:S03]  /*1940*/  IMAD R10, R13, 0x40, R2 ;  /* 0x000000400d0a7824 */ /* 0x000fc600078e0202 */
[----:B------:R-:W-:Y:S02]  /*1950*/  ISETP.GT.AND P1, PT, R11, 0xc, PT ;  /* 0x0000000c0b00780c */ /* 0x000fe40003f24270 */
[----:B------:R-:W-:-:S05]  /*1960*/  LEA R10, R10, UR4, 0x2 ;  /* 0x000000040a0a7c11 */ /* 0x000fca000f8e10ff */
[----:B------:R-:W-:-:S06]  /*1970*/  VIADD R10, R10, 0x8 ;  /* 0x000000080a0a7836 */ /* 0x000fcc0000000000 */
[----:B------:R-:W-:Y:S05]  /*1980*/  @!P1 BRA `(.L_x_17) ;  /* 0x0000000800149947 */ /* 0x000fea0003800000 */
[----:B------:R-:W-:Y:S01]  /*1990*/  PLOP3.LUT P0, PT, PT, PT, PT, 0x8, 0x80 ;  /* 0x000000000080781c */ /* 0x000fe20003f0e170 */
[----:B------:R-:W-:-:S12]  /*19a0*/  VIADD R11, R19, 0xfffffff4 ;  /* 0xfffffff4130b7836 */ /* 0x000fd80000000000 */
.L_x_18:
[----:B------:R-:W0:Y:S01]  /*19b0*/  LDS R21, [R10+-0x8] ;  /* 0xfffff8000a157984 */ /* 0x000e220000000800 */
[C---:B------:R-:W-:Y:S01]  /*19c0*/  VIADD R14, R2.reuse, 0x1 ;  /* 0x00000001020e7836 */ /* 0x040fe20000000000 */
[CC--:B------:R-:W-:Y:S01]  /*19d0*/  SHF.L.U32 R23, R17.reuse, R2.reuse, RZ ;  /* 0x0000000211177219 */ /* 0x0c0fe200000006ff */
[----:B------:R-:W-:Y:S01]  /*19e0*/  VIADD R16, R2, 0x2 ;  /* 0x0000000202107836 */ /* 0x000fe20000000000 */
[----:B------:R-:W4:Y:S01]  /*19f0*/  LDS R22, [R10+-0x4] ;  /* 0xfffffc000a167984 */ /* 0x000f220000000800 */
[C---:B------:R-:W-:Y:S02]  /*1a00*/  SHF.L.U64.HI R24, R17.reuse, R2, RZ ;  /* 0x0000000211187219 */ /* 0x040fe400000102ff */
[----:B------:R-:W-:Y:S01]  /*1a10*/  SHF.L.U32 R25, R17, R14, RZ ;  /* 0x0000000e11197219 */ /* 0x000fe200000006ff */
[----:B------:R-:W5:Y:S01]  /*1a20*/  LDS R20, [R10] ;  /* 0x000000000a147984 */ /* 0x000f620000000800 */
[----:B------:R-:W-:Y:S02]  /*1a30*/  LOP3.LUT P1, RZ, R23, R4, RZ, 0xc0, !PT ;  /* 0x0000000417ff7212 */ /* 0x000fe4000782c0ff */
[----:B------:R-:W-:-:S02]  /*1a40*/  SHF.L.U32 R23, R17, R16, RZ ;  /* 0x0000001011177219 */ /* 0x000fc400000006ff */
[----:B------:R-:W-:Y:S02]  /*1a50*/  SHF.L.U64.HI R18, R17, R14, RZ ;  /* 0x0000000e11127219 */ /* 0x000fe400000102ff */
[----:B------:R-:W-:Y:S02]  /*1a60*/  LOP3.LUT P2, RZ, R25, R4, RZ, 0xc0, !PT ;  /* 0x0000000419ff7212 */ /* 0x000fe4000784c0ff */
[-C--:B------:R-:W-:Y:S02]  /*1a70*/  LOP3.LUT P1, RZ, R24, R15.reuse, RZ, 0xc0, P1 ;  /* 0x0000000f18ff7212 */ /* 0x080fe4000082c0ff */
[----:B------:R-:W-:Y:S02]  /*1a80*/  SHF.L.U64.HI R14, R17, R16, RZ ;  /* 0x00000010110e7219 */ /* 0x000fe400000102ff */
[----:B------:R-:W-:Y:S01]  /*1a90*/  LOP3.LUT P3, RZ, R23, R4, RZ, 0xc0, !PT ;  /* 0x0000000417ff7212 */ /* 0x000fe2000786c0ff */
[----:B------:R-:W1:Y:S01]  /*1aa0*/  LDS R16, [R10+0x4] ;  /* 0x000004000a107984 */ /* 0x000e620000000800 */
[----:B------:R-:W-:Y:S01]  /*1ab0*/  LOP3.LUT P2, RZ, R18, R15, RZ, 0xc0, P2 ;  /* 0x0000000f12ff7212 */ /* 0x000fe2000104c0ff */
[----:B------:R-:W-:Y:S01]  /*1ac0*/  VIADD R18, R2, 0x3 ;  /* 0x0000000302127836 */ /* 0x000fe20000000000 */
[----:B------:R-:W-:-:S02]  /*1ad0*/  FSEL R23, RZ, 1, !P1 ;  /* 0x3f800000ff177808 */ /* 0x000fc40004800000 */
[----:B------:R-:W-:Y:S02]  /*1ae0*/  LOP3.LUT P1, RZ, R14, R15, RZ, 0xc0, P3 ;  /* 0x0000000f0eff7212 */ /* 0x000fe4000182c0ff */
[----:B------:R-:W2:Y:S01]  /*1af0*/  LDS R14, [R10+0x8] ;  /* 0x000008000a0e7984 */ /* 0x000ea20000000800 */
[----:B------:R-:W-:Y:S02]  /*1b00*/  FSEL R24, RZ, 1, !P2 ;  /* 0x3f800000ff187808 */ /* 0x000fe40005000000 */
[----:B------:R-:W-:Y:S02]  /*1b10*/  FSEL R26, RZ, 1, !P1 ;  /* 0x3f800000ff1a7808 */ /* 0x000fe40004800000 */
[----:B------:R-:W-:-:S04]  /*1b20*/  SHF.L.U32 R25, R17, R18, RZ ;  /* 0x0000001211197219 */ /* 0x000fc800000006ff */
[----:B------:R-:W-:Y:S01]  /*1b30*/  LOP3.LUT P2, RZ, R25, R4, RZ, 0xc0, !PT ;  /* 0x0000000419ff7212 */ /* 0x000fe2000784c0ff */
[----:B0-----:R-:W-:Y:S01]  /*1b40*/  FFMA R23, R23, R21, R12 ;  /* 0x0000001517177223 */ /* 0x001fe2000000000c */
[----:B------:R-:W-:Y:S01]  /*1b50*/  VIADD R12, R2, 0x4 ;  /* 0x00000004020c7836 */ /* 0x000fe20000000000 */
[----:B------:R-:W0:Y:S02]  /*1b60*/  LDS R21, [R10+0xc] ;  /* 0x00000c000a157984 */ /* 0x000e240000000800 */
[----:B----4-:R-:W-:Y:S01]  /*1b70*/  FFMA R23, R24, R22, R23 ;  /* 0x0000001618177223 */ /* 0x010fe20000000017 */
[C---:B------:R-:W-:Y:S01]  /*1b80*/  SHF.L.U64.HI R24, R17.reuse, R18, RZ ;  /* 0x0000001211187219 */ /* 0x040fe200000102ff */
[----:B------:R-:W4:Y:S01]  /*1b90*/  LDS R22, [R10+0x10] ;  /* 0x000010000a167984 */ /* 0x000f220000000800 */
[----:B------:R-:W-:Y:S01]  /*1ba0*/  SHF.L.U32 R25, R17, R12, RZ ;  /* 0x0000000c11197219 */ /* 0x000fe200000006ff */
[----:B-----5:R-:W-:Y:S01]  /*1bb0*/  FFMA R23, R26, R20, R23 ;  /* 0x000000141a177223 */ /* 0x020fe20000000017 */
[C---:B------:R-:W-:Y:S01]  /*1bc0*/  VIADD R18, R2.reuse, 0x5 ;  /* 0x0000000502127836 */ /* 0x040fe20000000000 */
[----:B------:R-:W5:Y:S01]  /*1bd0*/  LDS R20, [R10+0x14] ;  /* 0x000014000a147984 */ /* 0x000f620000000800 */
[----:B------:R-:W-:Y:S01]  /*1be0*/  LOP3.LUT P1, RZ, R25, R4, RZ, 0xc0, !PT ;  /* 0x0000000419ff7212 */ /* 0x000fe2000782c0ff */
[----:B------:R-:W-:Y:S01]  /*1bf0*/  VIADD R26, R2, 0x8 ;  /* 0x00000008021a7836 */ /* 0x000fe20000000000 */
[----:B------:R-:W-:Y:S01]  /*1c00*/  LOP3.LUT P2, RZ, R24, R15, RZ, 0xc0, P2 ;  /* 0x0000000f18ff7212 */ /* 0x000fe2000104c0ff */
[----:B------:R-:W-:Y:S01]  /*1c10*/  VIADD R24, R2, 0x6 ;  /* 0x0000000602187836 */ /* 0x000fe20000000000 */
[----:B------:R-:W-:-:S02]  /*1c20*/  SHF.L.U32 R25, R17, R18, RZ ;  /* 0x0000001211197219 */ /* 0x000fc400000006ff */
[----:B------:R-:W-:Y:S02]  /*1c30*/  SHF.L.U64.HI R12, R17, R12, RZ ;  /* 0x0000000c110c7219 */ /* 0x000fe400000102ff */
[----:B------:R-:W-:Y:S02]  /*1c40*/  LOP3.LUT P3, RZ, R25, R4, RZ, 0xc0, !PT ;  /* 0x0000000419ff7212 */ /* 0x000fe4000786c0ff */
[C---:B------:R-:W-:Y:S02]  /*1c50*/  SHF.L.U64.HI R18, R17.reuse, R18, RZ ;  /* 0x0000001211127219 */ /* 0x040fe400000102ff */
[----:B------:R-:W-:Y:S02]  /*1c60*/  SHF.L.U32 R25, R17, R24, RZ ;  /* 0x0000001811197219 */ /* 0x000fe400000006ff */
[-C--:B------:R-:W-:Y:S01]  /*1c70*/  LOP3.LUT P1, RZ, R12, R15.reuse, RZ, 0xc0, P1 ;  /* 0x0000000f0cff7212 */ /* 0x080fe2000082c0ff */
[----:B------:R-:W-:Y:S01]  /*1c80*/  VIADD R12, R2, 0x7 ;  /* 0x00000007020c7836 */ /* 0x000fe20000000000 */
[----:B------:R-:W-:-:S02]  /*1c90*/  LOP3.LUT P3, RZ, R18, R15, RZ, 0xc0, P3 ;  /* 0x0000000f12ff7212 */ /* 0x000fc4000186c0ff */
[----:B------:R-:W-:Y:S02]  /*1ca0*/  LOP3.LUT P4, RZ, R25, R4, RZ, 0xc0, !PT ;  /* 0x0000000419ff7212 */ /* 0x000fe4000788c0ff */
[C---:B------:R-:W-:Y:S02]  /*1cb0*/  SHF.L.U64.HI R24, R17.reuse, R24, RZ ;  /* 0x0000001811187219 */ /* 0x040fe400000102ff */
[----:B------:R-:W-:Y:S02]  /*1cc0*/  FSEL R18, RZ, 1, !P2 ;  /* 0x3f800000ff127808 */ /* 0x000fe40005000000 */
[----:B------:R-:W-:Y:S02]  /*1cd0*/  SHF.L.U32 R25, R17, R12, RZ ;  /* 0x0000000c11197219 */ /* 0x000fe400000006ff */
[----:B------:R-:W-:Y:S01]  /*1ce0*/  LOP3.LUT P2, RZ, R24, R15, RZ, 0xc0, P4 ;  /* 0x0000000f18ff7212 */ /* 0x000fe2000204c0ff */
[----:B-1----:R-:W-:Y:S01]  /*1cf0*/  FFMA R23, R18, R16, R23 ;  /* 0x0000001012177223 */ /* 0x002fe20000000017 */
[----:B------:R-:W-:-:S02]  /*1d00*/  FSEL R24, RZ, 1, !P1 ;  /* 0x3f800000ff187808 */ /* 0x000fc40004800000 */
[----:B------:R-:W-:Y:S02]  /*1d10*/  SHF.L.U64.HI R16, R17, R12, RZ ;  /* 0x0000000c11107219 */ /* 0x000fe400000102ff */
[----:B------:R-:W-:Y:S01]  /*1d20*/  LOP3.LUT P5, RZ, R25, R4, RZ, 0xc0, !PT ;  /* 0x0000000419ff7212 */ /* 0x000fe200078ac0ff */
[----:B------:R-:W1:Y:S01]  /*1d30*/  LDS R12, [R10+0x18] ;  /* 0x000018000a0c7984 */ /* 0x000e620000000800 */
[----:B------:R-:W-:Y:S01]  /*1d40*/  FSEL R25, RZ, 1, !P3 ;  /* 0x3f800000ff197808 */ /* 0x000fe20005800000 */
[----:B--2---:R-:W-:Y:S01]  /*1d50*/  FFMA R14, R24, R14, R23 ;  /* 0x0000000e180e7223 */ /* 0x004fe20000000017 */
[----:B------:R-:W-:Y:S01]  /*1d60*/  LOP3.LUT P1, RZ, R16, R15, RZ, 0xc0, P5 ;  /* 0x0000000f10ff7212 */ /* 0x000fe2000282c0ff */
[----:B------:R-:W-:Y:S01]  /*1d70*/  VIADD R24, R2, 0x9 ;  /* 0x0000000902187836 */ /* 0x000fe20000000000 */
[----:B------:R-:W2:Y:S01]  /*1d80*/  LDS R16, [R10+0x1c] ;  /* 0x00001c000a107984 */ /* 0x000ea20000000800 */
[----:B------:R-:W-:Y:S01]  /*1d90*/  FSEL R18, RZ, 1, !P2 ;  /* 0x3f800000ff127808 */ /* 0x000fe20005000000 */
[----:B0-----:R-:W-:Y:S01]  /*1da0*/  FFMA R21, R25, R21, R14 ;  /* 0x0000001519157223 */ /* 0x001fe2000000000e */
[----:B------:R-:W-:Y:S01]  /*1db0*/  FSEL R28, RZ, 1, !P1 ;  /* 0x3f800000ff1c7808 */ /* 0x000fe20004800000 */
[----:B------:R-:W0:Y:S01]  /*1dc0*/  LDS R14, [R10+0x20] ;  /* 0x000020000a0e7984 */ /* 0x000e220000000800 */
[----:B------:R-:W-:Y:S01]  /*1dd0*/  SHF.L.U32 R25, R17, R26, RZ ;  /* 0x0000001a11197219 */ /* 0x000fe200000006ff */
[----:B----4-:R-:W-:Y:S01]  /*1de0*/  FFMA R21, R18, R22, R21 ;  /* 0x0000001612157223 */ /* 0x010fe20000000015 */
[----:B------:R-:W-:Y:S01]  /*1df0*/  VIADD R22, R2, 0xb ;  /* 0x0000000b02167836 */ /* 0x000fe20000000000 */
[----:B------:R-:W4:Y:S01]  /*1e00*/  LDS R18, [R10+0x24] ;  /* 0x000024000a127984 */ /* 0x000f220000000800 */
[----:B------:R-:W-:Y:S01]  /*1e10*/  LOP3.LUT P2, RZ, R25, R4, RZ, 0xc0, !PT ;  /* 0x0000000419ff7212 */ /* 0x000fe2000784c0ff */
[----:B-----5:R-:W-:Y:S01]  /*1e20*/  FFMA R23, R28, R20, R21 ;  /* 0x000000141c177223 */ /* 0x020fe20000000015 */
[C---:B------:R-:W-:Y:S01]  /*1e30*/  SHF.L.U32 R21, R17.reuse, R24, RZ ;  /* 0x0000001811157219 */ /* 0x040fe200000006ff */
[----:B------:R-:W-:Y:S01]  /*1e40*/  VIADD R20, R2, 0xa ;  /* 0x0000000a02147836 */ /* 0x000fe20000000000 */
[----:B------:R-:W-:-:S02]  /*1e50*/  SHF.L.U64.HI R26, R17, R26, RZ ;  /* 0x0000001a111a7219 */ /* 0x000fc400000102ff */
[----:B------:R-:W-:Y:S02]  /*1e60*/  LOP3.LUT P3, RZ, R21, R4, RZ, 0xc0, !PT ;  /* 0x0000000415ff7212 */ /* 0x000fe4000786c0ff */
[C---:B------:R-:W-:Y:S02]  /*1e70*/  SHF.L.U32 R21, R17.reuse, R20, RZ ;  /* 0x0000001411157219 */ /* 0x040fe400000006ff */
[----:B------:R-:W-:Y:S02]  /*1e80*/  SHF.L.U64.HI R24, R17, R24, RZ ;  /* 0x0000001811187219 */ /* 0x000fe400000102ff */
[----:B------:R-:W-:Y:S02]  /*1e90*/  LOP3.LUT P4, RZ, R21, R4, RZ, 0xc0, !PT ;  /* 0x0000000415ff7212 */ /* 0x000fe4000788c0ff */
[----:B------:R-:W-:Y:S02]  /*1ea0*/  SHF.L.U32 R21, R17, R22, RZ ;  /* 0x0000001611157219 */ /* 0x000fe400000006ff */
[----:B------:R-:W-:-:S02]  /*1eb0*/  LOP3.LUT P2, RZ, R26, R15, RZ, 0xc0, P2 ;  /* 0x0000000f1aff7212 */ /* 0x000fc4000104c0ff */
[----:B------:R-:W-:Y:S02]  /*1ec0*/  LOP3.LUT P1, RZ, R21, R4, RZ, 0xc0, !PT ;  /* 0x0000000415ff7212 */ /* 0x000fe4000782c0ff */
[----:B------:R-:W5:Y:S01]  /*1ed0*/  LDS R21, [R10+0x28] ;  /* 0x000028000a157984 */ /* 0x000f620000000800 */
[C---:B------:R-:W-:Y:S02]  /*1ee0*/  SHF.L.U64.HI R20, R17.reuse, R20, RZ ;  /* 0x0000001411147219 */ /* 0x040fe400000102ff */
[-C--:B------:R-:W-:Y:S02]  /*1ef0*/  LOP3.LUT P3, RZ, R24, R15.reuse, RZ, 0xc0, P3 ;  /* 0x0000000f18ff7212 */ /* 0x080fe4000186c0ff */
[----:B------:R-:W-:Y:S02]  /*1f00*/  FSEL R24, RZ, 1, !P2 ;  /* 0x3f800000ff187808 */ /* 0x000fe40005000000 */
[----:B------:R-:W-:Y:S02]  /*1f10*/  SHF.L.U64.HI R26, R17, R22, RZ ;  /* 0x00000016111a7219 */ /* 0x000fe400000102ff */
[----:B------:R-:W-:Y:S01]  /*1f20*/  LOP3.LUT P2, RZ, R20, R15, RZ, 0xc0, P4 ;  /* 0x0000000f14ff7212 */ /* 0x000fe2000204c0ff */
[----:B-1----:R-:W-:Y:S01]  /*1f30*/  FFMA R23, R24, R12, R23 ;  /* 0x0000000c18177223 */ /* 0x002fe20000000017 */
[----:B------:R-:W-:Y:S01]  /*1f40*/  FSEL R22, RZ, 1, !P3 ;  /* 0x3f800000ff167808 */ /* 0x000fe20005800000 */
[----:B------:R-:W1:Y:S01]  /*1f50*/  LDS R20, [R10+0x2c] ;  /* 0x00002c000a147984 */ /* 0x000e620000000800 */
[----:B------:R-:W-:-:S02]  /*1f60*/  FSEL R24, RZ, 1, !P2 ;  /* 0x3f800000ff187808 */ /* 0x000fc40005000000 */
[----:B------:R-:W-:Y:S01]  /*1f70*/  LOP3.LUT P1, RZ, R26, R15, RZ, 0xc0, P1 ;  /* 0x0000000f1aff7212 */ /* 0x000fe2000082c0ff */
[----:B------:R-:W3:Y:S01]  /*1f80*/  LDS R12, [R10+0x30] ;  /* 0x000030000a0c7984 */ /* 0x000ee20000000800 */
[----:B--2---:R-:W-:Y:S02]  /*1f90*/  FFMA R23, R22, R16, R23 ;  /* 0x0000001016177223 */ /* 0x004fe40000000017 */
[----:B------:R-:W-:Y:S01]  /*1fa0*/  FSEL R22, RZ, 1, !P1 ;  /* 0x3f800000ff167808 */ /* 0x000fe20004800000 */
[----:B------:R2:W3:Y:S01]  /*1fb0*/  LDS R16, [R10+0x34] ;  /* 0x000034000a107984 */ /* 0x0004e20000000800 */
[----:B0-----:R-:W-:Y:S01]  /*1fc0*/  FFMA R23, R24, R14, R23 ;  /* 0x0000000e18177223 */ /* 0x001fe20000000017 */
[C---:B------:R-:W-:Y:S02]  /*1fd0*/  VIADD R24, R2.reuse, 0xc ;  /* 0x0000000c02187836 */ /* 0x040fe40000000000 */
[----:B------:R-:W-:Y:S02]  /*1fe0*/  VIADD R14, R2, 0xd ;  /* 0x0000000d020e7836 */ /* 0x000fe40000000000 */
[----:B----4-:R-:W-:Y:S01]  /*1ff0*/  FFMA R18, R22, R18, R23 ;  /* 0x0000001216127223 */ /* 0x010fe20000000017 */
[----:B------:R-:W-:Y:S01]  /*2000*/  VIADD R22, R2, 0xe ;  /* 0x0000000e02167836 */ /* 0x000fe20000000000 */
[C---:B------:R-:W-:Y:S01]  /*2010*/  SHF.L.U32 R25, R17.reuse, R24, RZ ;  /* 0x0000001811197219 */ /* 0x040fe200000006ff */
[----:B--2---:R-:W-:Y:S01]  /*2020*/  VIADD R10, R10, 0x40 ;  /* 0x000000400a0a7836 */ /* 0x004fe20000000000 */
[----:B------:R-:W-:-:S02]  /*2030*/  SHF.L.U32 R23, R17, R14, RZ ;  /* 0x0000000e11177219 */ /* 0x000fc400000006ff */
[----:B------:R-:W-:Y:S02]  /*2040*/  LOP3.LUT P1, RZ, R25, R4, RZ, 0xc0, !PT ;  /* 0x0000000419ff7212 */ /* 0x000fe4000782c0ff */
[----:B------:R-:W-:Y:S01]  /*2050*/  SHF.L.U64.HI R26, R17, R24, RZ ;  /* 0x00000018111a7219 */ /* 0x000fe200000102ff */
[C---:B------:R-:W-:Y:S01]  /*2060*/  VIADD R24, R2.reuse, 0xf ;  /* 0x0000000f02187836 */ /* 0x040fe20000000000 */
[----:B------:R-:W-:Y:S01]  /*2070*/  LOP3.LUT P2, RZ, R23, R4, RZ, 0xc0, !PT ;  /* 0x0000000417ff7212 */ /* 0x000fe2000784c0ff */
[----:B------:R-:W-:Y:S01]  /*2080*/  VIADD R2, R2, 0x10 ;  /* 0x0000001002027836 */ /* 0x000fe20000000000 */
[----:B------:R-:W-:Y:S02]  /*2090*/  SHF.L.U32 R23, R17, R22, RZ ;  /* 0x0000001611177219 */ /* 0x000fe400000006ff */
[----:B------:R-:W-:Y:S02]  /*20a0*/  LOP3.LUT P1, RZ, R26, R15, RZ, 0xc0, P1 ;  /* 0x0000000f1aff7212 */ /* 0x000fe4000082c0ff */
[----:B------:R-:W-:-:S02]  /*20b0*/  LOP3.LUT P3, RZ, R23, R4, RZ, 0xc0, !PT ;  /* 0x0000000417ff7212 */ /* 0x000fc4000786c0ff */
[C---:B------:R-:W-:Y:S02]  /*20c0*/  SHF.L.U64.HI R22, R17.reuse, R22, RZ ;  /* 0x0000001611167219 */ /* 0x040fe400000102ff */
[----:B------:R-:W-:Y:S02]  /*20d0*/  FSEL R23, RZ, 1, !P1 ;  /* 0x3f800000ff177808 */ /* 0x000fe40004800000 */
[----:B------:R-:W-:Y:S02]  /*20e0*/  SHF.L.U64.HI R14, R17, R14, RZ ;  /* 0x0000000e110e7219 */ /* 0x000fe400000102ff */
[----:B------:R-:W-:Y:S01]  /*20f0*/  LOP3.LUT P1, RZ, R22, R15, RZ, 0xc0, P3 ;  /* 0x0000000f16ff7212 */ /* 0x000fe2000182c0ff */
[----:B-----5:R-:W-:Y:S01]  /*2100*/  FFMA R21, R23, R21, R18 ;  /* 0x0000001517157223 */ /* 0x020fe20000000012 */
[----:B------:R-:W-:Y:S02]  /*2110*/  SHF.L.U32 R25, R17, R24, RZ ;  /* 0x0000001811197219 */ /* 0x000fe400000006ff */
[----:B------:R-:W-:-:S02]  /*2120*/  LOP3.LUT P2, RZ, R14, R15, RZ, 0xc0, P2 ;  /* 0x0000000f0eff7212 */ /* 0x000fc4000104c0ff */
[----:B------:R-:W-:Y:S02]  /*2130*/  FSEL R18, RZ, 1, !P1 ;  /* 0x3f800000ff127808 */ /* 0x000fe40004800000 */
[----:B------:R-:W-:Y:S02]  /*2140*/  ISETP.GE.AND P1, PT, R2, R11, PT ;  /* 0x0000000b0200720c */ /* 0x000fe40003f26270 */
[----:B------:R-:W-:Y:S02]  /*2150*/  LOP3.LUT P4, RZ, R25, R4, RZ, 0xc0, !PT ;  /* 0x0000000419ff7212 */ /* 0x000fe4000788c0ff */
[----:B------:R-:W-:Y:S02]  /*2160*/  SHF.L.U64.HI R24, R17, R24, RZ ;  /* 0x0000001811187219 */ /* 0x000fe400000102ff */
[----:B------:R-:W-:Y:S02]  /*2170*/  FSEL R14, RZ, 1, !P2 ;  /* 0x3f800000ff0e7808 */ /* 0x000fe40005000000 */
[----:B------:R-:W-:-:S03]  /*2180*/  LOP3.LUT P2, RZ, R24, R15, RZ, 0xc0, P4 ;  /* 0x0000000f18ff7212 */ /* 0x000fc6000204c0ff */
[----:B-1----:R-:W-:Y:S01]  /*2190*/  FFMA R21, R14, R20, R21 ;  /* 0x000000140e157223 */ /* 0x002fe20000000015 */
[----:B------:R-:W-:-:S03]  /*21a0*/  FSEL R14, RZ, 1, !P2 ;  /* 0x3f800000ff0e7808 */ /* 0x000fc60005000000 */
[----:B---3--:R-:W-:-:S04]  /*21b0*/  FFMA R21, R18, R12, R21 ;  /* 0x0000000c12157223 */ /* 0x008fc80000000015 */
[----:B------:R-:W-:Y:S01]  /*21c0*/  FFMA R12, R14, R16, R21 ;  /* 0x000000100e0c7223 */ /* 0x000fe20000000015 */
[----:B------:R-:W-:Y:S06]  /*21d0*/  @!P1 BRA `(.L_x_18) ;  /* 0xfffffff400f49947 */ /* 0x000fec000383ffff */
.L_x_17:
[----:B------:R-:W-:-:S05]  /*21e0*/  IMAD.IADD R11, R19, 0x1, -R2 ;  /* 0x00000001130b7824 */ /* 0x000fca00078e0a02 */
[----:B------:R-:W-:-:S13]  /*21f0*/  ISETP.GT.AND P1, PT, R11, 0x4, PT ;  /* 0x000000040b00780c */ /* 0x000fda0003f24270 */
[----:B------:R-:W-:Y:S05]  /*2200*/  @!P1 BRA `(.L_x_19) ;  /* 0x0000000400089947 */ /* 0x000fea0003800000 */
[----:B------:R-:W0:Y:S01]  /*2210*/  LDS R23, [R10+-0x8] ;  /* 0xfffff8000a177984 */ /* 0x000e220000000800 */
[C---:B------:R-:W-:Y:S01]  /*2220*/  VIADD R16, R2.reuse, 0x1 ;  /* 0x0000000102107836 */ /* 0x040fe20000000000 */
[CC--:B------:R-:W-:Y:S01]  /*2230*/  SHF.L.U32 R25, R17.reuse, R2.reuse, RZ ;  /* 0x0000000211197219 */ /* 0x0c0fe200000006ff */
[C---:B------:R-:W-:Y:S01]  /*2240*/  VIADD R22, R2.reuse, 0x3 ;  /* 0x0000000302167836 */ /* 0x040fe20000000000 */
[----:B------:R-:W4:Y:S01]  /*2250*/  LDS R21, [R10+-0x4] ;  /* 0xfffffc000a157984 */ /* 0x000f220000000800 */
[----:B------:R-:W-:Y:S01]  /*2260*/  SHF.L.U64.HI R18, R17, R2, RZ ;  /* 0x0000000211127219 */ /* 0x000fe200000102ff */
[----:B------:R-:W-:Y:S01]  /*2270*/  VIADD R24, R2, 0x4 ;  /* 0x0000000402187836 */ /* 0x000fe20000000000 */
[----:B------:R-:W-:Y:S01]  /*2280*/  LOP3.LUT P1, RZ, R25, R4, RZ, 0xc0, !PT ;  /* 0x0000000419ff7212 */ /* 0x000fe2000782c0ff */
[----:B------:R-:W5:Y:S01]  /*2290*/  LDS R14, [R10] ;  /* 0x000000000a0e7984 */ /* 0x000f620000000800 */
[----:B------:R-:W-:Y:S02]  /*22a0*/  SHF.L.U32 R11, R17, R16, RZ ;  /* 0x00000010110b7219 */ /* 0x000fe400000006ff */
[----:B------:R-:W-:Y:S01]  /*22b0*/  LOP3.LUT P1, RZ, R18, R15, RZ, 0xc0, P1 ;  /* 0x0000000f12ff7212 */ /* 0x000fe2000082c0ff */
[----:B------:R-:W-:Y:S01]  /*22c0*/  VIADD R18, R2, 0x2 ;  /* 0x0000000202127836 */ /* 0x000fe20000000000 */
[----:B------:R-:W-:-:S02]  /*22d0*/  LOP3.LUT P0, RZ, R11, R4, RZ, 0xc0, !PT ;  /* 0x000000040bff7212 */ /* 0x000fc4000780c0ff */
[C---:B------:R-:W-:Y:S01]  /*22e0*/  SHF.L.U64.HI R16, R17.reuse, R16, RZ ;  /* 0x0000001011107219 */ /* 0x040fe200000102ff */
[----:B------:R-:W1:Y:S01]  /*22f0*/  LDS R11, [R10+0x4] ;  /* 0x000004000a0b7984 */ /* 0x000e620000000800 */
[----:B------:R-:W-:Y:S02]  /*2300*/  FSEL R29, RZ, 1, !P1 ;  /* 0x3f800000ff1d7808 */ /* 0x000fe40004800000 */
[----:B------:R-:W-:Y:S02]  /*2310*/  LOP3.LUT P0, RZ, R16, R15, RZ, 0xc0, P0 ;  /* 0x0000000f10ff7212 */ /* 0x000fe4000000c0ff */
[CC--:B------:R-:W-:Y:S02]  /*2320*/  SHF.L.U32 R27, R17.reuse, R18.reuse, RZ ;  /* 0x00000012111b7219 */ /* 0x0c0fe400000006ff */
[----:B------:R-:W-:Y:S02]  /*2330*/  FSEL R25, RZ, 1, !P0 ;  /* 0x3f800000ff197808 */ /* 0x000fe40004000000 */
[----:B------:R-:W-:-:S02]  /*2340*/  SHF.L.U64.HI R20, R17, R18, RZ ;  /* 0x0000001211147219 */ /* 0x000fc400000102ff */
[----:B------:R-:W-:Y:S01]  /*2350*/  LOP3.LUT P0, RZ, R27, R4, RZ, 0xc0, !PT ;  /* 0x000000041bff7212 */ /* 0x000fe2000780c0ff */
[----:B------:R-:W-:Y:S01]  /*2360*/  LDS R18, [R10+0x10] ;  /* 0x000010000a127984 */ /* 0x000fe20000000800 */
[----:B------:R-:W-:Y:S02]  /*2370*/  SHF.L.U64.HI R26, R17, R22, RZ ;  /* 0x00000016111a7219 */ /* 0x000fe400000102ff */
[----:B------:R-:W-:Y:S02]  /*2380*/  LOP3.LUT P0, RZ, R20, R15, RZ, 0xc0, P0 ;  /* 0x0000000f14ff7212 */ /* 0x000fe4000000c0ff */
[----:B------:R-:W-:Y:S01]  /*2390*/  LDS R20, [R10+0x14] ;  /* 0x000014000a147984 */ /* 0x000fe20000000800 */
[----:B0-----:R-:W-:Y:S01]  /*23a0*/  FFMA R16, R29, R23, R12 ;  /* 0x000000171d107223 */ /* 0x001fe2000000000c */
[----:B------:R-:W-:Y:S02]  /*23b0*/  SHF.L.U32 R23, R17, R24, RZ ;  /* 0x0000001811177219 */ /* 0x000fe400000006ff */
[----:B------:R-:W0:Y:S01]  /*23c0*/  LDS R12, [R10+0x8] ;  /* 0x000008000a0c7984 */ /* 0x000e220000000800 */
[----:B----4-:R-:W-:Y:S01]  /*23d0*/  FFMA R21, R25, R21, R16 ;  /* 0x0000001519157223 */ /* 0x010fe20000000010 */
[----:B------:R-:W-:-:S02]  /*23e0*/  SHF.L.U32 R25, R17, R22, RZ ;  /* 0x0000001611197219 */ /* 0x000fc400000006ff */
[----:B------:R4:W2:Y:S01]  /*23f0*/  LDS R16, [R10+0xc] ;  /* 0x00000c000a107984 */ /* 0x0008a20000000800 */
[-C--:B------:R-:W-:Y:S02]  /*2400*/  LOP3.LUT P2, RZ, R23, R4.reuse, RZ, 0xc0, !PT ;  /* 0x0000000417ff7212 */ /* 0x080fe4000784c0ff */
[----:B------:R-:W-:Y:S02]  /*2410*/  LOP3.LUT P1, RZ, R25, R4, RZ, 0xc0, !PT ;  /* 0x0000000419ff7212 */ /* 0x000fe4000782c0ff */
[----:B------:R-:W-:Y:S02]  /*2420*/  SHF.L.U64.HI R22, R17, R24, RZ ;  /* 0x0000001811167219 */ /* 0x000fe400000102ff */
[----:B------:R-:W-:Y:S01]  /*2430*/  FSEL R24, RZ, 1, !P0 ;  /* 0x3f800000ff187808 */ /* 0x000fe20004000000 */
[----:B----4-:R-:W-:Y:S01]  /*2440*/  VIADD R10, R10, 0x20 ;  /* 0x000000200a0a7836 */ /* 0x010fe20000000000 */
[-C--:B------:R-:W-:Y:S01]  /*2450*/  LOP3.LUT P0, RZ, R26, R15.reuse, RZ, 0xc0, P1 ;  /* 0x0000000f1aff7212 */ /* 0x080fe2000080c0ff */
[----:B------:R-:W-:Y:S01]  /*2460*/  VIADD R26, R2, 0x5 ;  /* 0x00000005021a7836 */ /* 0x000fe20000000000 */
[----:B------:R-:W-:Y:S01]  /*2470*/  LOP3.LUT P1, RZ, R22, R15, RZ, 0xc0, P2 ;  /* 0x0000000f16ff7212 */ /* 0x000fe2000102c0ff */
[----:B------:R-:W-:-:S02]  /*2480*/  VIADD R22, R2, 0x6 ;  /* 0x0000000602167836 */ /* 0x000fc40000000000 */
[----:B-----5:R-:W-:Y:S01]  /*2490*/  FFMA R24, R24, R14, R21 ;  /* 0x0000000e18187223 */ /* 0x020fe20000000015 */
[C---:B------:R-:W-:Y:S01]  /*24a0*/  VIADD R14, R2.reuse, 0x7 ;  /* 0x00000007020e7836 */ /* 0x040fe20000000000 */
[C---:B------:R-:W-:Y:S01]  /*24b0*/  SHF.L.U32 R23, R17.reuse, R26, RZ ;  /* 0x0000001a11177219 */ /* 0x040fe200000006ff */
[----:B------:R-:W-:Y:S01]  /*24c0*/  VIADD R2, R2, 0x8 ;  /* 0x0000000802027836 */ /* 0x000fe20000000000 */
[----:B------:R-:W-:Y:S02]  /*24d0*/  SHF.L.U32 R21, R17, R22, RZ ;  /* 0x0000001611157219 */ /* 0x000fe400000006ff */
[-C--:B------:R-:W-:Y:S02]  /*24e0*/  LOP3.LUT P2, RZ, R23, R4.reuse, RZ, 0xc0, !PT ;  /* 0x0000000417ff7212 */ /* 0x080fe4000784c0ff */
[----:B------:R-:W-:Y:S02]  /*24f0*/  LOP3.LUT P3, RZ, R21, R4, RZ, 0xc0, !PT ;  /* 0x0000000415ff7212 */ /* 0x000fe4000786c0ff */
[----:B------:R-:W-:-:S02]  /*2500*/  SHF.L.U64.HI R28, R17, R26, RZ ;  /* 0x0000001a111c7219 */ /* 0x000fc400000102ff */
[----:B------:R-:W-:Y:S02]  /*2510*/  FSEL R21, RZ, 1, !P0 ;  /* 0x3f800000ff157808 */ /* 0x000fe40004000000 */
[C---:B------:R-:W-:Y:S02]  /*2520*/  SHF.L.U64.HI R26, R17.reuse, R22, RZ ;  /* 0x00000016111a7219 */ /* 0x040fe400000102ff */
[-C--:B------:R-:W-:Y:S01]  /*2530*/  SHF.L.U32 R23, R17, R14.reuse, RZ ;  /* 0x0000000e11177219 */ /* 0x080fe200000006ff */
[----:B-1----:R-:W-:Y:S01]  /*2540*/  FFMA R11, R21, R11, R24 ;  /* 0x0000000b150b7223 */ /* 0x002fe20000000018 */
[----:B------:R-:W-:Y:S02]  /*2550*/  LOP3.LUT P0, RZ, R28, R15, RZ, 0xc0, P2 ;  /* 0x0000000f1cff7212 */ /* 0x000fe4000100c0ff */
[----:B------:R-:W-:Y:S02]  /*2560*/  FSEL R22, RZ, 1, !P1 ;  /* 0x3f800000ff167808 */ /* 0x000fe40004800000 */
[----:B------:R-:W-:-:S02]  /*2570*/  SHF.L.U64.HI R24, R17, R14, RZ ;  /* 0x0000000e11187219 */ /* 0x000fc400000102ff */
[----:B------:R-:W-:Y:S01]  /*2580*/  LOP3.LUT P4, RZ, R23, R4, RZ, 0xc0, !PT ;  /* 0x0000000417ff7212 */ /* 0x000fe2000788c0ff */
[----:B0-----:R-:W-:Y:S01]  /*2590*/  FFMA R11, R22, R12, R11 ;  /* 0x0000000c160b7223 */ /* 0x001fe2000000000b */
[-C--:B------:R-:W-:Y:S02]  /*25a0*/  LOP3.LUT P1, RZ, R26, R15.reuse, RZ, 0xc0, P3 ;  /* 0x0000000f1aff7212 */ /* 0x080fe4000182c0ff */
[----:B------:R-:W-:Y:S02]  /*25b0*/  FSEL R14, RZ, 1, !P0 ;  /* 0x3f800000ff0e7808 */ /* 0x000fe40004000000 */
[----:B------:R-:W-:Y:S02]  /*25c0*/  LOP3.LUT P2, RZ, R24, R15, RZ, 0xc0, P4 ;  /* 0x0000000f18ff7212 */ /* 0x000fe4000204c0ff */
[----:B------:R-:W-:Y:S01]  /*25d0*/  FSEL R12, RZ, 1, !P1 ;  /* 0x3f800000ff0c7808 */ /* 0x000fe20004800000 */
[----:B--2---:R-:W-:Y:S01]  /*25e0*/  FFMA R11, R14, R16, R11 ;  /* 0x000000100e0b7223 */ /* 0x004fe2000000000b */
[----:B------:R-:W-:-:S02]  /*25f0*/  FSEL R14, RZ, 1, !P2 ;  /* 0x3f800000ff0e7808 */ /* 0x000fc40005000000 */
[----:B------:R-:W-:Y:S01]  /*2600*/  PLOP3.LUT P0, PT, PT, PT, PT, 0x8, 0x80 ;  /* 0x000000000080781c */ /* 0x000fe20003f0e170 */
[----:B------:R-:W-:-:S04]  /*2610*/  FFMA R11, R12, R18, R11 ;  /* 0x000000120c0b7223 */ /* 0x000fc8000000000b */
[----:B------:R-:W-:-:S08]  /*2620*/  FFMA R12, R14, R20, R11 ;  /* 0x000000140e0c7223 */ /* 0x000fd0000000000b */
.L_x_19:
[----:B------:R-:W-:-:S13]  /*2630*/  ISETP.LT.OR P0, PT, R2, R19, P0 ;  /* 0x000000130200720c */ /* 0x000fda0000701670 */
[----:B------:R-:W-:Y:S05]  /*2640*/  @!P0 BRA `(.L_x_15) ;  /* 0x00000000007c8947 */ /* 0x000fea0003800000 */
[----:B------:R-:W0:Y:S01]  /*2650*/  LDS R19, [R10+-0x8] ;  /* 0xfffff8000a137984 */ /* 0x000e220000000800 */
[C---:B------:R-:W-:Y:S01]  /*2660*/  VIADD R18, R2.reuse, 0x1 ;  /* 0x0000000102127836 */ /* 0x040fe20000000000 */
[CC--:B------:R-:W-:Y:S01]  /*2670*/  SHF.L.U32 R23, R17.reuse, R2.reuse, RZ ;  /* 0x0000000211177219 */ /* 0x0c0fe200000006ff */
[C---:B------:R-:W-:Y:S01]  /*2680*/  VIADD R20, R2.reuse, 0x2 ;  /* 0x0000000202147836 */ /* 0x040fe20000000000 */
[----:B------:R-:W4:Y:S01]  /*2690*/  LDS R16, [R10+-0x4] ;  /* 0xfffffc000a107984 */ /* 0x000f220000000800 */
[C---:B------:R-:W-:Y:S01]  /*26a0*/  SHF.L.U64.HI R22, R17.reuse, R2, RZ ;  /* 0x0000000211167219 */ /* 0x040fe200000102ff */
[----:B------:R-:W-:Y:S01]  /*26b0*/  VIADD R2, R2, 0x3 ;  /* 0x0000000302027836 */ /* 0x000fe20000000000 */
[----:B------:R-:W-:Y:S01]  /*26c0*/  SHF.L.U32 R21, R17, R18, RZ ;  /* 0x0000001211157219 */ /* 0x000fe200000006ff */
[----:B------:R-:W5:Y:S01]  /*26d0*/  LDS R11, [R10] ;  /* 0x000000000a0b7984 */ /* 0x000f620000000800 */
[-C--:B------:R-:W-:Y:S02]  /*26e0*/  LOP3.LUT P0, RZ, R23, R4.reuse, RZ, 0xc0, !PT ;  /* 0x0000000417ff7212 */ /* 0x080fe4000780c0ff */
[----:B------:R-:W-:Y:S01]  /*26f0*/  LOP3.LUT P1, RZ, R21, R4, RZ, 0xc0, !PT ;  /* 0x0000000415ff7212 */ /* 0x000fe2000782c0ff */
[----:B------:R1:W2:Y:S01]  /*2700*/  LDS R14, [R10+0x4] ;  /* 0x000004000a0e7984 */ /* 0x0002a20000000800 */
[----:B------:R-:W-:-:S02]  /*2710*/  SHF.L.U32 R21, R17, R20, RZ ;  /* 0x0000001411157219 */ /* 0x000fc400000006ff */
[----:B------:R-:W-:Y:S02]  /*2720*/  SHF.L.U64.HI R18, R17, R18, RZ ;  /* 0x0000001211127219 */ /* 0x000fe400000102ff */
[-C--:B------:R-:W-:Y:S02]  /*2730*/  LOP3.LUT P0, RZ, R22, R15.reuse, RZ, 0xc0, P0 ;  /* 0x0000000f16ff7212 */ /* 0x080fe4000000c0ff */
[----:B------:R-:W-:Y:S02]  /*2740*/  LOP3.LUT P2, RZ, R21, R4, RZ, 0xc0, !PT ;  /* 0x0000000415ff7212 */ /* 0x000fe4000784c0ff */
[----:B------:R-:W-:Y:S02]  /*2750*/  LOP3.LUT P1, RZ, R18, R15, RZ, 0xc0, P1 ;  /* 0x0000000f12ff7212 */ /* 0x000fe4000082c0ff */
[C---:B------:R-:W-:Y:S02]  /*2760*/  SHF.L.U32 R23, R17.reuse, R2, RZ ;  /* 0x0000000211177219 */ /* 0x040fe400000006ff */
[----:B------:R-:W-:-:S02]  /*2770*/  SHF.L.U64.HI R20, R17, R20, RZ ;  /* 0x0000001411147219 */ /* 0x000fc400000102ff */
[----:B------:R-:W-:Y:S02]  /*2780*/  FSEL R21, RZ, 1, !P0 ;  /* 0x3f800000ff157808 */ /* 0x000fe40004000000 */
[----:B-1----:R-:W-:Y:S02]  /*2790*/  SHF.L.U64.HI R10, R17, R2, RZ ;  /* 0x00000002110a7219 */ /* 0x002fe400000102ff */
[----:B------:R-:W-:Y:S02]  /*27a0*/  LOP3.LUT P3, RZ, R23, R4, RZ, 0xc0, !PT ;  /* 0x0000000417ff7212 */ /* 0x000fe4000786c0ff */
[-C--:B------:R-:W-:Y:S02]  /*27b0*/  LOP3.LUT P0, RZ, R20, R15.reuse, RZ, 0xc0, P2 ;  /* 0x0000000f14ff7212 */ /* 0x080fe4000100c0ff */
[----:B------:R-:W-:Y:S02]  /*27c0*/  FSEL R2, RZ, 1, !P1 ;  /* 0x3f800000ff027808 */ /* 0x000fe40004800000 */
[----:B------:R-:W-:-:S02]  /*27d0*/  LOP3.LUT P1, RZ, R10, R15, RZ, 0xc0, P3 ;  /* 0x0000000f0aff7212 */ /* 0x000fc4000182c0ff */
[----:B------:R-:W-:Y:S01]  /*27e0*/  FSEL R17, RZ, 1, !P0 ;  /* 0x3f800000ff117808 */ /* 0x000fe20004000000 */
[----:B0-----:R-:W-:Y:S01]  /*27f0*/  FFMA R19, R21, R19, R12 ;  /* 0x0000001315137223 */ /* 0x001fe2000000000c */
[----:B------:R-:W-:-:S03]  /*2800*/  FSEL R12, RZ, 1, !P1 ;  /* 0x3f800000ff0c7808 */ /* 0x000fc60004800000 */
[----:B----4-:R-:W-:-:S04]  /*2810*/  FFMA R2, R2, R16, R19 ;  /* 0x0000001002027223 */ /* 0x010fc80000000013 */
[----:B-----5:R-:W-:-:S04]  /*2820*/  FFMA R11, R17, R11, R2 ;  /* 0x0000000b110b7223 */ /* 0x020fc80000000002 */
[----:B--2---:R-:W-:-:S07]  /*2830*/  FFMA R12, R12, R14, R11 ;  /* 0x0000000e0c0c7223 */ /* 0x004fce000000000b */
.L_x_15:
[----:B-123--:R-:W-:Y:S05]  /*2840*/  BSYNC.RECONVERGENT B0 ;  /* 0x0000000000007941 */ /* 0x00efea0003800200 */
.L_x_14:
[----:B------:R-:W0:Y:S01]  /*2850*/  LDCU UR4, c[0x0][0x388] ;  /* 0x00007100ff0477ac */ /* 0x000e220008000800 */
[----:B------:R-:W-:-:S05]  /*2860*/  VIADD R13, R13, 0x1 ;  /* 0x000000010d0d7836 */ /* 0x000fca0000000000 */
[----:B0-----:R-:W-:-:S13]  /*2870*/  ISETP.GE.AND P0, PT, R13, UR4, PT ;  /* 0x000000040d007c0c */ /* 0x001fda000bf06270 */
[----:B------:R-:W-:Y:S05]  /*2880*/  @!P0 BRA `(.L_x_20) ;  /* 0xffffffec00508947 */ /* 0x000fea000383ffff */
[----:B------:R-:W0:Y:S01]  /*2890*/  LDCU.128 UR16, c[0x0][0x390] ;  /* 0x00007200ff1077ac */ /* 0x000e220008000c00 */
[----:B------:R-:W-:Y:S01]  /*28a0*/  IMAD.MOV.U32 R14, RZ, RZ, R4 ;  /* 0x000000ffff0e7224 */ /* 0x000fe200078e0004 */
[C---:B0-----:R-:W-:Y:S02]  /*28b0*/  LEA R10, P0, R8.reuse, UR18, 0x3 ;  /* 0x00000012080a7c11 */ /* 0x041fe4000f8018ff */
[C---:B------:R-:W-:Y:S02]  /*28c0*/  LEA R16, P1, R8.reuse, UR16, 0x2 ;  /* 0x0000001008107c11 */ /* 0x040fe4000f8210ff */
[C-C-:B------:R-:W-:Y:S02]  /*28d0*/  LEA.HI.X R11, R8.reuse, UR19, R9.reuse, 0x3, P0 ;  /* 0x00000013080b7c11 */ /* 0x140fe400080f1c09 */
[--C-:B------:R-:W-:Y:S02]  /*28e0*/  LEA.HI.X R17, R8, UR17, R9.reuse, 0x2, P1 ;  /* 0x0000001108117c11 */ /* 0x100fe400088f1409 */
[----:B------:R-:W-:Y:S01]  /*28f0*/  IADD3 R8, P1, PT, R0, R8, RZ ;  /* 0x0000000800087210 */ /* 0x000fe20007f3e0ff */
[----:B------:R4:W-:Y:S03]  /*2900*/  STG.E.64 desc[UR6][R10.64], R14 ;  /* 0x0000000e0a007986 */ /* 0x0009e6000c101b06 */
[----:B------:R-:W-:Y:S01]  /*2910*/  ISETP.GE.U32.AND P0, PT, R8, R7, PT ;  /* 0x000000070800720c */ /* 0x000fe20003f06070 */
[----:B------:R4:W-:Y:S01]  /*2920*/  STG.E desc[UR6][R16.64], R12 ;  /* 0x0000000c10007986 */ /* 0x0009e2000c101906 */
[----:B------:R-:W-:-:S05]  /*2930*/  IMAD.X R9, R3, 0x1, R9, P1 ;  /* 0x0000000103097824 */ /* 0x000fca00008e0609 */
[----:B------:R-:W-:-:S13]  /*2940*/  ISETP.GE.AND.EX P0, PT, R9, R6, PT, P0 ;  /* 0x000000060900720c */ /* 0x000fda0003f06300 */
[----:B----4-:R-:W-:Y:S05]  /*2950*/  @!P0 BRA `(.L_x_6) ;  /* 0xffffffe800f48947 */ /* 0x010fea000383ffff */
[----:B------:R-:W-:Y:S05]  /*2960*/  EXIT ;  /* 0x000000000000794d */ /* 0x000fea0003800000 */
        .weak           $__internal_0_$__cuda_sm20_div_u64
        .type           $__internal_0_$__cuda_sm20_div_u64,@function
        .size           $__internal_0_$__cuda_sm20_div_u64,(.L_x_22 - $__internal_0_$__cuda_sm20_div_u64)
$__internal_0_$__cuda_sm20_div_u64:
[----:B------:R-:W-:Y:S02]  /*2970*/  IMAD.MOV.U32 R14, RZ, RZ, R0 ;  /* 0x000000ffff0e7224 */ /* 0x000fe400078e0000 */
[----:B------:R-:W-:-:S04]  /*2980*/  IMAD.MOV.U32 R15, RZ, RZ, R3 ;  /* 0x000000ffff0f7224 */ /* 0x000fc800078e0003 */
[----:B------:R-:W0:Y:S08]  /*2990*/  I2F.U64.RP R4, R14 ;  /* 0x0000000e00047312 */ /* 0x000e300000309000 */
[----:B0-----:R-:W0:Y:S02]  /*29a0*/  MUFU.RCP R4, R4 ;  /* 0x0000000400047308 */ /* 0x001e240000001000 */
[----:B0-----:R-:W-:-:S06]  /*29b0*/  VIADD R6, R4, 0x1ffffffe ;  /* 0x1ffffffe04067836 */ /* 0x001fcc0000000000 */
[----:B------:R-:W0:Y:S02]  /*29c0*/  F2I.U64.TRUNC R6, R6 ;  /* 0x0000000600067311 */ /* 0x000e24000020d800 */
[----:B0-----:R-:W-:-:S04]  /*29d0*/  IMAD.WIDE.U32 R10, R6, R0, RZ ;  /* 0x00000000060a7225 */ /* 0x001fc800078e00ff */
[----:B------:R-:W-:Y:S01]  /*29e0*/  IMAD R11, R6, R3, R11 ;  /* 0x00000003060b7224 */ /* 0x000fe200078e020b */
[----:B------:R-:W-:-:S03]  /*29f0*/  IADD3 R13, P0, PT, RZ, -R10, RZ ;  /* 0x8000000aff0d7210 */ /* 0x000fc60007f1e0ff */
[----:B------:R-:W-:Y:S02]  /*2a00*/  IMAD R11, R7, R0, R11 ;  /* 0x00000000070b7224 */ /* 0x000fe400078e020b */
[----:B------:R-:W-:-:S04]  /*2a10*/  IMAD.HI.U32 R10, R6, R13, RZ ;  /* 0x0000000d060a7227 */ /* 0x000fc800078e00ff */
[----:B------:R-:W-:Y:S02]  /*2a20*/  IMAD.X R17, RZ, RZ, ~R11, P0 ;  /* 0x000000ffff117224 */ /* 0x000fe400000e0e0b */
[----:B------:R-:W-:Y:S02]  /*2a30*/  IMAD.MOV.U32 R11, RZ, RZ, R6 ;  /* 0x000000ffff0b7224 */ /* 0x000fe400078e0006 */
[-C--:B------:R-:W-:Y:S02]  /*2a40*/  IMAD R15, R7, R17.reuse, RZ ;  /* 0x00000011070f7224 */ /* 0x080fe400078e02ff */
[----:B------:R-:W-:-:S04]  /*2a50*/  IMAD.WIDE.U32 R10, P0, R6, R17, R10 ;  /* 0x00000011060a7225 */ /* 0x000fc8000780000a */
[----:B------:R-:W-:-:S04]  /*2a60*/  IMAD.HI.U32 R17, R7, R17, RZ ;  /* 0x0000001107117227 */ /* 0x000fc800078e00ff */
[----:B------:R-:W-:-:S04]  /*2a70*/  IMAD.HI.U32 R10, P1, R7, R13, R10 ;  /* 0x0000000d070a7227 */ /* 0x000fc8000782000a */
[----:B------:R-:W-:Y:S01]  /*2a80*/  IMAD.X R4, R17, 0x1, R7, P0 ;  /* 0x0000000111047824 */ /* 0x000fe200000e0607 */
[----:B------:R-:W-:-:S04]  /*2a90*/  IADD3 R11, P2, PT, R15, R10, RZ ;  /* 0x0000000a0f0b7210 */ /* 0x000fc80007f5e0ff */
[----:B------:R-:W-:Y:S01]  /*2aa0*/  IADD3.X R13, PT, PT, RZ, RZ, R4, P2, P1 ;  /* 0x000000ffff0d7210 */ /* 0x000fe200017e2404 */
[----:B------:R-:W-:-:S04]  /*2ab0*/  IMAD.WIDE.U32 R6, R11, R0, RZ ;  /* 0x000000000b067225 */ /* 0x000fc800078e00ff */
[----:B------:R-:W-:Y:S01]  /*2ac0*/  IMAD R4, R11, R3, R7 ;  /* 0x000000030b047224 */ /* 0x000fe200078e0207 */
[----:B------:R-:W-:-:S03]  /*2ad0*/  IADD3 R7, P0, PT, RZ, -R6, RZ ;  /* 0x80000006ff077210 */ /* 0x000fc60007f1e0ff */
[----:B------:R-:W-:Y:S02]  /*2ae0*/  IMAD R4, R13, R0, R4 ;  /* 0x000000000d047224 */ /* 0x000fe400078e0204 */
[----:B------:R-:W-:-:S04]  /*2af0*/  IMAD.HI.U32 R10, R11, R7, RZ ;  /* 0x000000070b0a7227 */ /* 0x000fc800078e00ff */
[----:B------:R-:W-:-:S04]  /*2b00*/  IMAD.X R4, RZ, RZ, ~R4, P0 ;  /* 0x000000ffff047224 */ /* 0x000fc800000e0e04 */
[----:B------:R-:W-:-:S04]  /*2b10*/  IMAD.WIDE.U32 R10, P0, R11, R4, R10 ;  /* 0x000000040b0a7225 */ /* 0x000fc8000780000a */
[C---:B------:R-:W-:Y:S02]  /*2b20*/  IMAD R6, R13.reuse, R4, RZ ;  /* 0x000000040d067224 */ /* 0x040fe400078e02ff */
[----:B------:R-:W-:-:S04]  /*2b30*/  IMAD.HI.U32 R11, P1, R13, R7, R10 ;  /* 0x000000070d0b7227 */ /* 0x000fc8000782000a */
[----:B------:R-:W-:Y:S01]  /*2b40*/  IMAD.HI.U32 R4, R13, R4, RZ ;  /* 0x000000040d047227 */ /* 0x000fe200078e00ff */
[----:B------:R-:W-:-:S03]  /*2b50*/  IADD3 R11, P2, PT, R6, R11, RZ ;  /* 0x0000000b060b7210 */ /* 0x000fc60007f5e0ff */
[----:B------:R-:W-:Y:S02]  /*2b60*/  IMAD.X R13, R4, 0x1, R13, P0 ;  /* 0x00000001040d7824 */ /* 0x000fe400000e060d */
[----:B------:R-:W-:-:S03]  /*2b70*/  IMAD.HI.U32 R6, R11, R5, RZ ;  /* 0x000000050b067227 */ /* 0x000fc600078e00ff */
[----:B------:R-:W-:Y:S01]  /*2b80*/  IADD3.X R13, PT, PT, RZ, RZ, R13, P2, P1 ;  /* 0x000000ffff0d7210 */ /* 0x000fe200017e240d */
[----:B------:R-:W-:Y:S02]  /*2b90*/  IMAD.MOV.U32 R7, RZ, RZ, RZ ;  /* 0x000000ffff077224 */ /* 0x000fe400078e00ff */
[----:B------:R-:W-:-:S04]  /*2ba0*/  IMAD.WIDE.U32 R6, R11, R12, R6 ;  /* 0x0000000c0b067225 */ /* 0x000fc800078e0006 */
[C---:B------:R-:W-:Y:S02]  /*2bb0*/  IMAD R11, R13.reuse, R12, RZ ;  /* 0x0000000c0d0b7224 */ /* 0x040fe400078e02ff */
[----:B------:R-:W-:-:S04]  /*2bc0*/  IMAD.HI.U32 R6, P0, R13, R5, R6 ;  /* 0x000000050d067227 */ /* 0x000fc80007800006 */
[----:B------:R-:W-:Y:S01]  /*2bd0*/  IMAD.HI.U32 R4, R13, R12, RZ ;  /* 0x0000000c0d047227 */ /* 0x000fe200078e00ff */
[----:B------:R-:W-:-:S03]  /*2be0*/  IADD3 R11, P1, PT, R11, R6, RZ ;  /* 0x000000060b0b7210 */ /* 0x000fc60007f3e0ff */
[----:B------:R-:W-:Y:S02]  /*2bf0*/  IMAD.X R4, RZ, RZ, R4, P0 ;  /* 0x000000ffff047224 */ /* 0x000fe400000e0604 */
[----:B------:R-:W-:-:S04]  /*2c00*/  IMAD.WIDE.U32 R6, R11, R0, RZ ;  /* 0x000000000b067225 */ /* 0x000fc800078e00ff */
[----:B------:R-:W-:Y:S02]  /*2c10*/  IMAD.X R13, RZ, RZ, R4, P1 ;  /* 0x000000ffff0d7224 */ /* 0x000fe400008e0604 */
[----:B------:R-:W-:Y:S01]  /*2c20*/  IMAD R4, R11, R3, R7 ;  /* 0x000000030b047224 */ /* 0x000fe200078e0207 */
[----:B------:R-:W-:-:S03]  /*2c30*/  IADD3 R7, P1, PT, -R6, R5, RZ ;  /* 0x0000000506077210 */ /* 0x000fc60007f3e1ff */
[-C--:B------:R-:W-:Y:S01]  /*2c40*/  IMAD R5, R13, R0.reuse, R4 ;  /* 0x000000000d057224 */ /* 0x080fe200078e0204 */
[----:B------:R-:W-:Y:S02]  /*2c50*/  ISETP.GE.U32.AND P0, PT, R7, R0, PT ;  /* 0x000000000700720c */ /* 0x000fe40003f06070 */
[----:B------:R-:W-:Y:S01]  /*2c60*/  IADD3 R4, P2, PT, R11, 0x1, RZ ;  /* 0x000000010b047810 */ /* 0x000fe20007f5e0ff */
[----:B------:R-:W-:Y:S01]  /*2c70*/  IMAD.X R12, R12, 0x1, ~R5, P1 ;  /* 0x000000010c0c7824 */ /* 0x000fe200008e0e05 */
[----:B------:R-:W-:-:S03]  /*2c80*/  IADD3 R5, P1, PT, -R0, R7, RZ ;  /* 0x0000000700057210 */ /* 0x000fc60007f3e1ff */
[----:B------:R-:W-:Y:S01]  /*2c90*/  IMAD.X R6, RZ, RZ, R13, P2 ;  /* 0x000000ffff067224 */ /* 0x000fe200010e060d */
[C---:B------:R-:W-:Y:S01]  /*2ca0*/  ISETP.GE.U32.AND.EX P0, PT, R12.reuse, R3, PT, P0 ;  /* 0x000000030c00720c */ /* 0x040fe20003f06100 */
[----:B------:R-:W-:Y:S01]  /*2cb0*/  IMAD.X R10, R12, 0x1, ~R3, P1 ;  /* 0x000000010c0a7824 */ /* 0x000fe200008e0e03 */
[----:B------:R-:W-:Y:S02]  /*2cc0*/  ISETP.NE.U32.AND P1, PT, R0, RZ, PT ;  /* 0x000000ff0000720c */ /* 0x000fe40003f25070 */
[----:B------:R-:W-:Y:S02]  /*2cd0*/  SEL R11, R4, R11, P0 ;  /* 0x0000000b040b7207 */ /* 0x000fe40000000000 */
[----:B------:R-:W-:Y:S02]  /*2ce0*/  SEL R5, R5, R7, P0 ;  /* 0x0000000705057207 */ /* 0x000fe40000000000 */
[----:B------:R-:W-:Y:S02]  /*2cf0*/  SEL R4, R6, R13, P0 ;  /* 0x0000000d06047207 */ /* 0x000fe40000000000 */
[----:B------:R-:W-:-:S02]  /*2d00*/  IADD3 R6, P2, PT, R11, 0x1, RZ ;  /* 0x000000010b067810 */ /* 0x000fc40007f5e0ff */
[----:B------:R-:W-:Y:S02]  /*2d10*/  SEL R10, R10, R12, P0 ;  /* 0x0000000c0a0a7207 */ /* 0x000fe40000000000 */
[----:B------:R-:W-:Y:S01]  /*2d20*/  ISETP.GE.U32.AND P0, PT, R5, R0, PT ;  /* 0x000000000500720c */ /* 0x000fe20003f06070 */
[----:B------:R-:W-:Y:S01]  /*2d30*/  IMAD.X R7, RZ, RZ, R4, P2 ;  /* 0x000000ffff077224 */ /* 0x000fe200010e0604 */
[----:B------:R-:W-:Y:S01]  /*2d40*/  ISETP.NE.AND.EX P1, PT, R3, RZ, PT, P1 ;  /* 0x000000ff0300720c */ /* 0x000fe20003f25310 */
[----:B------:R-:W-:Y:S01]  /*2d50*/  IMAD.MOV.U32 R5, RZ, RZ, 0x0 ;  /* 0x00000000ff057424 */ /* 0x000fe200078e00ff */
[----:B------:R-:W-:-:S04]  /*2d60*/  ISETP.GE.U32.AND.EX P0, PT, R10, R3, PT, P0 ;  /* 0x000000030a00720c */ /* 0x000fc80003f06100 */
[----:B------:R-:W-:Y:S01]  /*2d70*/  SEL R7, R7, R4, P0 ;  /* 0x0000000407077207 */ /* 0x000fe20000000000 */
[----:B------:R-:W-:Y:S01]  /*2d80*/  IMAD.MOV.U32 R4, RZ, RZ, R2 ;  /* 0x000000ffff047224 */ /* 0x000fe200078e0002 */
[----:B------:R-:W-:Y:S02]  /*2d90*/  SEL R6, R6, R11, P0 ;  /* 0x0000000b06067207 */ /* 0x000fe40000000000 */
[----:B------:R-:W-:Y:S02]  /*2da0*/  SEL R7, R7, 0xffffffff, P1 ;  /* 0xffffffff07077807 */ /* 0x000fe40000800000 */
[----:B------:R-:W-:Y:S01]  /*2db0*/  SEL R6, R6, 0xffffffff, P1 ;  /* 0xffffffff06067807 */ /* 0x000fe20000800000 */
[----:B------:R-:W-:Y:S06]  /*2dc0*/  RET.REL.NODEC R4 `(compute_energies) ;  /* 0xffffffd0048c7950 */ /* 0x000fec0003c3ffff */
.L_x_21:
[----:B------:R-:W-:-:S00]  /*2dd0*/  BRA `(.L_x_21) ;  /* 0xfffffffc00fc7947 */ /* 0x000fc0000383ffff */
[----:B------:R-:W-:-:S00]  /*2de0*/  NOP ;  /* 0x0000000000007918 */ /* 0x000fc00000000000 */
        /* <DEDUP_REMOVED lines=9> */
.L_x_22:


//--------------------- .nv.shared.compute_energies --------------------------
	.section	.nv.shared.compute_energies,"aw",@nobits
	.sectionflags	@""
	.align	4
.nv.shared.compute_energies:
	.zero		17408


//--------------------- .nv.shared.reserved.0     --------------------------
	.section	.nv.shared.reserved.0,"aw",@nobits
	.weak		__nv_reservedSMEM_offset_0_alias
	.size		__nv_reservedSMEM_offset_0_alias, 0, 64
	.other		__nv_reservedSMEM_offset_0_alias,@"STO_CUDA_RESERVED_SHARED STV_DEFAULT"
__nv_reservedSMEM_offset_0_alias:
	.zero		0
	.zero		64


//--------------------- .nv.constant0.compute_energies --------------------------
	.section	.nv.constant0.compute_energies,"a",@progbits
	.sectionflags	@""
	.align	4
.nv.constant0.compute_energies:
	.zero		936


//--------------------- SYMBOLS --------------------------

	.type		.nv.reservedSmem.offset0,@object
	.size		.nv.reservedSmem.offset0,0x4
	.type		.nv.reservedSmem.cap,@object
	.size		.nv.reservedSmem.cap,0x4
